//
// Generated by NVIDIA NVVM Compiler
//
// Compiler Build ID: CL-36424714
// Cuda compilation tools, release 13.0, V13.0.88
// Based on NVVM 20.0.0
//

.version 9.0
.target sm_100
.address_size 64

	// .globl	_Z16calculate_forcesPKdS0_Pdidd

.visible .entry _Z16calculate_forcesPKdS0_Pdidd(
	.param .u64 .ptr .align 1 _Z16calculate_forcesPKdS0_Pdidd_param_0,
	.param .u64 .ptr .align 1 _Z16calculate_forcesPKdS0_Pdidd_param_1,
	.param .u64 .ptr .align 1 _Z16calculate_forcesPKdS0_Pdidd_param_2,
	.param .u32 _Z16calculate_forcesPKdS0_Pdidd_param_3,
	.param .f64 _Z16calculate_forcesPKdS0_Pdidd_param_4,
	.param .f64 _Z16calculate_forcesPKdS0_Pdidd_param_5
)
{
	.reg .pred 	%p<18>;
	.reg .b32 	%r<59>;
	.reg .b64 	%rd<54>;
	.reg .b64 	%fd<376>;

	ld.param.u64 	%rd10, [_Z16calculate_forcesPKdS0_Pdidd_param_0];
	ld.param.u64 	%rd11, [_Z16calculate_forcesPKdS0_Pdidd_param_1];
	ld.param.u32 	%r28, [_Z16calculate_forcesPKdS0_Pdidd_param_3];
	ld.param.f64 	%fd73, [_Z16calculate_forcesPKdS0_Pdidd_param_5];
	cvta.to.global.u64 	%rd1, %rd11;
	cvta.to.global.u64 	%rd2, %rd10;
	mov.u32 	%r29, %ctaid.x;
	mov.u32 	%r30, %ntid.x;
	mov.u32 	%r31, %tid.x;
	mad.lo.s32 	%r1, %r29, %r30, %r31;
	setp.ge.s32 	%p1, %r1, %r28;
	@%p1 bra 	$L__BB0_24;
	mul.lo.s32 	%r2, %r1, 3;
	mul.wide.s32 	%rd12, %r2, 8;
	add.s64 	%rd13, %rd2, %rd12;
	ld.global.f64 	%fd1, [%rd13];
	ld.global.f64 	%fd2, [%rd13+8];
	ld.global.f64 	%fd3, [%rd13+16];
	mul.wide.s32 	%rd14, %r1, 8;
	add.s64 	%rd15, %rd1, %rd14;
	ld.global.f64 	%fd4, [%rd15];
	setp.lt.s32 	%p2, %r1, 1;
	mov.f64 	%fd349, 0d0000000000000000;
	mov.b32 	%r57, 0;
	mov.f64 	%fd350, %fd349;
	mov.f64 	%fd351, %fd349;
	@%p2 bra 	$L__BB0_10;
	ld.param.f64 	%fd331, [_Z16calculate_forcesPKdS0_Pdidd_param_4];
	mul.f64 	%fd5, %fd73, %fd73;
	mul.f64 	%fd6, %fd331, %fd4;
	min.s32 	%r34, %r1, %r28;
	max.s32 	%r57, %r34, 1;
	setp.lt.s32 	%p3, %r34, 4;
	mov.f64 	%fd351, 0d0000000000000000;
	mov.b32 	%r51, 0;
	mov.f64 	%fd350, %fd351;
	mov.f64 	%fd349, %fd351;
	@%p3 bra 	$L__BB0_5;
	and.b32  	%r35, %r57, 2147483644;
	neg.s32 	%r49, %r35;
	add.s64 	%rd53, %rd2, 48;
	add.s64 	%rd52, %rd1, 16;
	mov.f64 	%fd351, 0d0000000000000000;
$L__BB0_4:
	.pragma "nounroll";
	and.b32  	%r51, %r57, 2147483644;
	ld.global.f64 	%fd78, [%rd53+-48];
	ld.global.f64 	%fd79, [%rd53+-40];
	ld.global.f64 	%fd80, [%rd53+-32];
	ld.global.f64 	%fd81, [%rd52+-16];
	sub.f64 	%fd82, %fd78, %fd1;
	sub.f64 	%fd83, %fd79, %fd2;
	sub.f64 	%fd84, %fd80, %fd3;
	mul.f64 	%fd85, %fd83, %fd83;
	fma.rn.f64 	%fd86, %fd82, %fd82, %fd85;
	fma.rn.f64 	%fd87, %fd84, %fd84, %fd86;
	add.f64 	%fd88, %fd5, %fd87;
	sqrt.rn.f64 	%fd89, %fd88;
	mul.f64 	%fd90, %fd88, %fd89;
	mul.f64 	%fd91, %fd6, %fd81;
	div.rn.f64 	%fd92, %fd91, %fd90;
	fma.rn.f64 	%fd93, %fd82, %fd92, %fd349;
	fma.rn.f64 	%fd94, %fd83, %fd92, %fd350;
	fma.rn.f64 	%fd95, %fd84, %fd92, %fd351;
	ld.global.f64 	%fd96, [%rd53+-24];
	ld.global.f64 	%fd97, [%rd53+-16];
	ld.global.f64 	%fd98, [%rd53+-8];
	ld.global.f64 	%fd99, [%rd52+-8];
	sub.f64 	%fd100, %fd96, %fd1;
	sub.f64 	%fd101, %fd97, %fd2;
	sub.f64 	%fd102, %fd98, %fd3;
	mul.f64 	%fd103, %fd101, %fd101;
	fma.rn.f64 	%fd104, %fd100, %fd100, %fd103;
	fma.rn.f64 	%fd105, %fd102, %fd102, %fd104;
	add.f64 	%fd106, %fd5, %fd105;
	sqrt.rn.f64 	%fd107, %fd106;
	mul.f64 	%fd108, %fd106, %fd107;
	mul.f64 	%fd109, %fd6, %fd99;
	div.rn.f64 	%fd110, %fd109, %fd108;
	fma.rn.f64 	%fd111, %fd100, %fd110, %fd93;
	fma.rn.f64 	%fd112, %fd101, %fd110, %fd94;
	fma.rn.f64 	%fd113, %fd102, %fd110, %fd95;
	ld.global.f64 	%fd114, [%rd53];
	ld.global.f64 	%fd115, [%rd53+8];
	ld.global.f64 	%fd116, [%rd53+16];
	ld.global.f64 	%fd117, [%rd52];
	sub.f64 	%fd118, %fd114, %fd1;
	sub.f64 	%fd119, %fd115, %fd2;
	sub.f64 	%fd120, %fd116, %fd3;
	mul.f64 	%fd121, %fd119, %fd119;
	fma.rn.f64 	%fd122, %fd118, %fd118, %fd121;
	fma.rn.f64 	%fd123, %fd120, %fd120, %fd122;
	add.f64 	%fd124, %fd5, %fd123;
	sqrt.rn.f64 	%fd125, %fd124;
	mul.f64 	%fd126, %fd124, %fd125;
	mul.f64 	%fd127, %fd6, %fd117;
	div.rn.f64 	%fd128, %fd127, %fd126;
	fma.rn.f64 	%fd129, %fd118, %fd128, %fd111;
	fma.rn.f64 	%fd130, %fd119, %fd128, %fd112;
	fma.rn.f64 	%fd131, %fd120, %fd128, %fd113;
	ld.global.f64 	%fd132, [%rd53+24];
	ld.global.f64 	%fd133, [%rd53+32];
	ld.global.f64 	%fd134, [%rd53+40];
	ld.global.f64 	%fd135, [%rd52+8];
	sub.f64 	%fd136, %fd132, %fd1;
	sub.f64 	%fd137, %fd133, %fd2;
	sub.f64 	%fd138, %fd134, %fd3;
	mul.f64 	%fd139, %fd137, %fd137;
	fma.rn.f64 	%fd140, %fd136, %fd136, %fd139;
	fma.rn.f64 	%fd141, %fd138, %fd138, %fd140;
	add.f64 	%fd142, %fd5, %fd141;
	sqrt.rn.f64 	%fd143, %fd142;
	mul.f64 	%fd144, %fd142, %fd143;
	mul.f64 	%fd145, %fd6, %fd135;
	div.rn.f64 	%fd146, %fd145, %fd144;
	fma.rn.f64 	%fd349, %fd136, %fd146, %fd129;
	fma.rn.f64 	%fd350, %fd137, %fd146, %fd130;
	fma.rn.f64 	%fd351, %fd138, %fd146, %fd131;
	add.s32 	%r49, %r49, 4;
	add.s64 	%rd53, %rd53, 96;
	add.s64 	%rd52, %rd52, 32;
	setp.ne.s32 	%p4, %r49, 0;
	@%p4 bra 	$L__BB0_4;
$L__BB0_5:
	and.b32  	%r9, %r57, 3;
	setp.eq.s32 	%p5, %r9, 0;
	@%p5 bra 	$L__BB0_10;
	setp.eq.s32 	%p6, %r9, 1;
	@%p6 bra 	$L__BB0_8;
	mul.lo.s32 	%r36, %r51, 3;
	mul.wide.u32 	%rd16, %r36, 8;
	add.s64 	%rd17, %rd2, %rd16;
	ld.global.f64 	%fd148, [%rd17];
	ld.global.f64 	%fd149, [%rd17+8];
	ld.global.f64 	%fd150, [%rd17+16];
	mul.wide.u32 	%rd18, %r51, 8;
	add.s64 	%rd19, %rd1, %rd18;
	ld.global.f64 	%fd151, [%rd19];
	sub.f64 	%fd152, %fd148, %fd1;
	sub.f64 	%fd153, %fd149, %fd2;
	sub.f64 	%fd154, %fd150, %fd3;
	mul.f64 	%fd155, %fd153, %fd153;
	fma.rn.f64 	%fd156, %fd152, %fd152, %fd155;
	fma.rn.f64 	%fd157, %fd154, %fd154, %fd156;
	add.f64 	%fd158, %fd5, %fd157;
	sqrt.rn.f64 	%fd159, %fd158;
	mul.f64 	%fd160, %fd158, %fd159;
	mul.f64 	%fd161, %fd6, %fd151;
	div.rn.f64 	%fd162, %fd161, %fd160;
	fma.rn.f64 	%fd163, %fd152, %fd162, %fd349;
	fma.rn.f64 	%fd164, %fd153, %fd162, %fd350;
	fma.rn.f64 	%fd165, %fd154, %fd162, %fd351;
	ld.global.f64 	%fd166, [%rd17+24];
	ld.global.f64 	%fd167, [%rd17+32];
	ld.global.f64 	%fd168, [%rd17+40];
	ld.global.f64 	%fd169, [%rd19+8];
	sub.f64 	%fd170, %fd166, %fd1;
	sub.f64 	%fd171, %fd167, %fd2;
	sub.f64 	%fd172, %fd168, %fd3;
	mul.f64 	%fd173, %fd171, %fd171;
	fma.rn.f64 	%fd174, %fd170, %fd170, %fd173;
	fma.rn.f64 	%fd175, %fd172, %fd172, %fd174;
	add.f64 	%fd176, %fd5, %fd175;
	sqrt.rn.f64 	%fd177, %fd176;
	mul.f64 	%fd178, %fd176, %fd177;
	mul.f64 	%fd179, %fd6, %fd169;
	div.rn.f64 	%fd180, %fd179, %fd178;
	fma.rn.f64 	%fd349, %fd170, %fd180, %fd163;
	fma.rn.f64 	%fd350, %fd171, %fd180, %fd164;
	fma.rn.f64 	%fd351, %fd172, %fd180, %fd165;
	add.s32 	%r51, %r51, 2;
$L__BB0_8:
	and.b32  	%r37, %r57, 1;
	setp.eq.b32 	%p7, %r37, 1;
	not.pred 	%p8, %p7;
	@%p8 bra 	$L__BB0_10;
	mul.lo.s32 	%r38, %r51, 3;
	mul.wide.u32 	%rd20, %r38, 8;
	add.s64 	%rd21, %rd2, %rd20;
	ld.global.f64 	%fd181, [%rd21];
	ld.global.f64 	%fd182, [%rd21+8];
	ld.global.f64 	%fd183, [%rd21+16];
	mul.wide.u32 	%rd22, %r51, 8;
	add.s64 	%rd23, %rd1, %rd22;
	ld.global.f64 	%fd184, [%rd23];
	sub.f64 	%fd185, %fd181, %fd1;
	sub.f64 	%fd186, %fd182, %fd2;
	sub.f64 	%fd187, %fd183, %fd3;
	mul.f64 	%fd188, %fd186, %fd186;
	fma.rn.f64 	%fd189, %fd185, %fd185, %fd188;
	fma.rn.f64 	%fd190, %fd187, %fd187, %fd189;
	add.f64 	%fd191, %fd5, %fd190;
	sqrt.rn.f64 	%fd192, %fd191;
	mul.f64 	%fd193, %fd191, %fd192;
	mul.f64 	%fd194, %fd6, %fd184;
	div.rn.f64 	%fd195, %fd194, %fd193;
	fma.rn.f64 	%fd349, %fd185, %fd195, %fd349;
	fma.rn.f64 	%fd350, %fd186, %fd195, %fd350;
	fma.rn.f64 	%fd351, %fd187, %fd195, %fd351;
$L__BB0_10:
	setp.ge.s32 	%p9, %r57, %r28;
	@%p9 bra 	$L__BB0_14;
	setp.eq.s32 	%p10, %r1, %r57;
	@%p10 bra 	$L__BB0_13;
	ld.param.f64 	%fd332, [_Z16calculate_forcesPKdS0_Pdidd_param_4];
	mul.lo.s32 	%r39, %r57, 3;
	mul.wide.u32 	%rd24, %r39, 8;
	add.s64 	%rd25, %rd2, %rd24;
	ld.global.f64 	%fd196, [%rd25];
	ld.global.f64 	%fd197, [%rd25+8];
	ld.global.f64 	%fd198, [%rd25+16];
	mul.wide.u32 	%rd26, %r57, 8;
	add.s64 	%rd27, %rd1, %rd26;
	ld.global.f64 	%fd199, [%rd27];
	sub.f64 	%fd200, %fd196, %fd1;
	sub.f64 	%fd201, %fd197, %fd2;
	sub.f64 	%fd202, %fd198, %fd3;
	mul.f64 	%fd203, %fd201, %fd201;
	fma.rn.f64 	%fd204, %fd200, %fd200, %fd203;
	fma.rn.f64 	%fd205, %fd202, %fd202, %fd204;
	fma.rn.f64 	%fd206, %fd73, %fd73, %fd205;
	sqrt.rn.f64 	%fd207, %fd206;
	mul.f64 	%fd208, %fd206, %fd207;
	mul.f64 	%fd209, %fd332, %fd4;
	mul.f64 	%fd210, %fd209, %fd199;
	div.rn.f64 	%fd211, %fd210, %fd208;
	fma.rn.f64 	%fd349, %fd200, %fd211, %fd349;
	fma.rn.f64 	%fd350, %fd201, %fd211, %fd350;
	fma.rn.f64 	%fd351, %fd202, %fd211, %fd351;
$L__BB0_13:
	add.s32 	%r57, %r57, 1;
$L__BB0_14:
	setp.ge.s32 	%p11, %r57, %r28;
	@%p11 bra 	$L__BB0_23;
	ld.param.f64 	%fd333, [_Z16calculate_forcesPKdS0_Pdidd_param_4];
	mul.f64 	%fd43, %fd73, %fd73;
	mul.f64 	%fd44, %fd333, %fd4;
	sub.s32 	%r15, %r28, %r57;
	and.b32  	%r16, %r15, 3;
	sub.s32 	%r40, %r57, %r28;
	setp.gt.u32 	%p12, %r40, -4;
	@%p12 bra 	$L__BB0_18;
	mad.lo.s32 	%r55, %r57, 3, 6;
	and.b32  	%r41, %r15, -4;
	neg.s32 	%r54, %r41;
$L__BB0_17:
	.pragma "nounroll";
	add.s32 	%r42, %r55, -6;
	mul.wide.u32 	%rd28, %r42, 8;
	add.s64 	%rd29, %rd2, %rd28;
	ld.global.f64 	%fd213, [%rd29];
	ld.global.f64 	%fd214, [%rd29+8];
	ld.global.f64 	%fd215, [%rd29+16];
	mul.wide.u32 	%rd30, %r57, 8;
	add.s64 	%rd31, %rd1, %rd30;
	ld.global.f64 	%fd216, [%rd31];
	sub.f64 	%fd217, %fd213, %fd1;
	sub.f64 	%fd218, %fd214, %fd2;
	sub.f64 	%fd219, %fd215, %fd3;
	mul.f64 	%fd220, %fd218, %fd218;
	fma.rn.f64 	%fd221, %fd217, %fd217, %fd220;
	fma.rn.f64 	%fd222, %fd219, %fd219, %fd221;
	add.f64 	%fd223, %fd43, %fd222;
	sqrt.rn.f64 	%fd224, %fd223;
	mul.f64 	%fd225, %fd223, %fd224;
	mul.f64 	%fd226, %fd44, %fd216;
	div.rn.f64 	%fd227, %fd226, %fd225;
	fma.rn.f64 	%fd228, %fd217, %fd227, %fd349;
	fma.rn.f64 	%fd229, %fd218, %fd227, %fd350;
	fma.rn.f64 	%fd230, %fd219, %fd227, %fd351;
	add.s32 	%r43, %r55, -3;
	mul.wide.u32 	%rd32, %r43, 8;
	add.s64 	%rd33, %rd2, %rd32;
	ld.global.f64 	%fd231, [%rd33];
	ld.global.f64 	%fd232, [%rd33+8];
	ld.global.f64 	%fd233, [%rd33+16];
	ld.global.f64 	%fd234, [%rd31+8];
	sub.f64 	%fd235, %fd231, %fd1;
	sub.f64 	%fd236, %fd232, %fd2;
	sub.f64 	%fd237, %fd233, %fd3;
	mul.f64 	%fd238, %fd236, %fd236;
	fma.rn.f64 	%fd239, %fd235, %fd235, %fd238;
	fma.rn.f64 	%fd240, %fd237, %fd237, %fd239;
	add.f64 	%fd241, %fd43, %fd240;
	sqrt.rn.f64 	%fd242, %fd241;
	mul.f64 	%fd243, %fd241, %fd242;
	mul.f64 	%fd244, %fd44, %fd234;
	div.rn.f64 	%fd245, %fd244, %fd243;
	fma.rn.f64 	%fd246, %fd235, %fd245, %fd228;
	fma.rn.f64 	%fd247, %fd236, %fd245, %fd229;
	fma.rn.f64 	%fd248, %fd237, %fd245, %fd230;
	add.s32 	%r44, %r55, 3;
	mul.wide.u32 	%rd34, %r55, 8;
	add.s64 	%rd35, %rd2, %rd34;
	ld.global.f64 	%fd249, [%rd35];
	ld.global.f64 	%fd250, [%rd35+8];
	ld.global.f64 	%fd251, [%rd35+16];
	ld.global.f64 	%fd252, [%rd31+16];
	sub.f64 	%fd253, %fd249, %fd1;
	sub.f64 	%fd254, %fd250, %fd2;
	sub.f64 	%fd255, %fd251, %fd3;
	mul.f64 	%fd256, %fd254, %fd254;
	fma.rn.f64 	%fd257, %fd253, %fd253, %fd256;
	fma.rn.f64 	%fd258, %fd255, %fd255, %fd257;
	add.f64 	%fd259, %fd43, %fd258;
	sqrt.rn.f64 	%fd260, %fd259;
	mul.f64 	%fd261, %fd259, %fd260;
	mul.f64 	%fd262, %fd44, %fd252;
	div.rn.f64 	%fd263, %fd262, %fd261;
	fma.rn.f64 	%fd264, %fd253, %fd263, %fd246;
	fma.rn.f64 	%fd265, %fd254, %fd263, %fd247;
	fma.rn.f64 	%fd266, %fd255, %fd263, %fd248;
	mul.wide.u32 	%rd36, %r44, 8;
	add.s64 	%rd37, %rd2, %rd36;
	ld.global.f64 	%fd267, [%rd37];
	ld.global.f64 	%fd268, [%rd37+8];
	ld.global.f64 	%fd269, [%rd37+16];
	ld.global.f64 	%fd270, [%rd31+24];
	sub.f64 	%fd271, %fd267, %fd1;
	sub.f64 	%fd272, %fd268, %fd2;
	sub.f64 	%fd273, %fd269, %fd3;
	mul.f64 	%fd274, %fd272, %fd272;
	fma.rn.f64 	%fd275, %fd271, %fd271, %fd274;
	fma.rn.f64 	%fd276, %fd273, %fd273, %fd275;
	add.f64 	%fd277, %fd43, %fd276;
	sqrt.rn.f64 	%fd278, %fd277;
	mul.f64 	%fd279, %fd277, %fd278;
	mul.f64 	%fd280, %fd44, %fd270;
	div.rn.f64 	%fd281, %fd280, %fd279;
	fma.rn.f64 	%fd349, %fd271, %fd281, %fd264;
	fma.rn.f64 	%fd350, %fd272, %fd281, %fd265;
	fma.rn.f64 	%fd351, %fd273, %fd281, %fd266;
	add.s32 	%r57, %r57, 4;
	add.s32 	%r55, %r55, 12;
	add.s32 	%r54, %r54, 4;
	setp.ne.s32 	%p13, %r54, 0;
	@%p13 bra 	$L__BB0_17;
$L__BB0_18:
	setp.eq.s32 	%p14, %r16, 0;
	@%p14 bra 	$L__BB0_23;
	setp.eq.s32 	%p15, %r16, 1;
	@%p15 bra 	$L__BB0_21;
	mul.lo.s32 	%r45, %r57, 3;
	mul.wide.u32 	%rd38, %r45, 8;
	add.s64 	%rd39, %rd2, %rd38;
	ld.global.f64 	%fd283, [%rd39];
	ld.global.f64 	%fd284, [%rd39+8];
	ld.global.f64 	%fd285, [%rd39+16];
	mul.wide.u32 	%rd40, %r57, 8;
	add.s64 	%rd41, %rd1, %rd40;
	ld.global.f64 	%fd286, [%rd41];
	sub.f64 	%fd287, %fd283, %fd1;
	sub.f64 	%fd288, %fd284, %fd2;
	sub.f64 	%fd289, %fd285, %fd3;
	mul.f64 	%fd290, %fd288, %fd288;
	fma.rn.f64 	%fd291, %fd287, %fd287, %fd290;
	fma.rn.f64 	%fd292, %fd289, %fd289, %fd291;
	add.f64 	%fd293, %fd43, %fd292;
	sqrt.rn.f64 	%fd294, %fd293;
	mul.f64 	%fd295, %fd293, %fd294;
	mul.f64 	%fd296, %fd44, %fd286;
	div.rn.f64 	%fd297, %fd296, %fd295;
	fma.rn.f64 	%fd298, %fd287, %fd297, %fd349;
	fma.rn.f64 	%fd299, %fd288, %fd297, %fd350;
	fma.rn.f64 	%fd300, %fd289, %fd297, %fd351;
	add.s32 	%r46, %r45, 3;
	mul.wide.u32 	%rd42, %r46, 8;
	add.s64 	%rd43, %rd2, %rd42;
	ld.global.f64 	%fd301, [%rd43];
	ld.global.f64 	%fd302, [%rd43+8];
	ld.global.f64 	%fd303, [%rd43+16];
	ld.global.f64 	%fd304, [%rd41+8];
	sub.f64 	%fd305, %fd301, %fd1;
	sub.f64 	%fd306, %fd302, %fd2;
	sub.f64 	%fd307, %fd303, %fd3;
	mul.f64 	%fd308, %fd306, %fd306;
	fma.rn.f64 	%fd309, %fd305, %fd305, %fd308;
	fma.rn.f64 	%fd310, %fd307, %fd307, %fd309;
	add.f64 	%fd311, %fd43, %fd310;
	sqrt.rn.f64 	%fd312, %fd311;
	mul.f64 	%fd313, %fd311, %fd312;
	mul.f64 	%fd314, %fd44, %fd304;
	div.rn.f64 	%fd315, %fd314, %fd313;
	fma.rn.f64 	%fd349, %fd305, %fd315, %fd298;
	fma.rn.f64 	%fd350, %fd306, %fd315, %fd299;
	fma.rn.f64 	%fd351, %fd307, %fd315, %fd300;
	add.s32 	%r57, %r57, 2;
$L__BB0_21:
	and.b32  	%r47, %r15, 1;
	setp.eq.b32 	%p16, %r47, 1;
	not.pred 	%p17, %p16;
	@%p17 bra 	$L__BB0_23;
	mul.lo.s32 	%r48, %r57, 3;
	mul.wide.u32 	%rd44, %r48, 8;
	add.s64 	%rd45, %rd2, %rd44;
	ld.global.f64 	%fd316, [%rd45];
	ld.global.f64 	%fd317, [%rd45+8];
	ld.global.f64 	%fd318, [%rd45+16];
	mul.wide.u32 	%rd46, %r57, 8;
	add.s64 	%rd47, %rd1, %rd46;
	ld.global.f64 	%fd319, [%rd47];
	sub.f64 	%fd320, %fd316, %fd1;
	sub.f64 	%fd321, %fd317, %fd2;
	sub.f64 	%fd322, %fd318, %fd3;
	mul.f64 	%fd323, %fd321, %fd321;
	fma.rn.f64 	%fd324, %fd320, %fd320, %fd323;
	fma.rn.f64 	%fd325, %fd322, %fd322, %fd324;
	add.f64 	%fd326, %fd43, %fd325;
	sqrt.rn.f64 	%fd327, %fd326;
	mul.f64 	%fd328, %fd326, %fd327;
	mul.f64 	%fd329, %fd44, %fd319;
	div.rn.f64 	%fd330, %fd329, %fd328;
	fma.rn.f64 	%fd349, %fd320, %fd330, %fd349;
	fma.rn.f64 	%fd350, %fd321, %fd330, %fd350;
	fma.rn.f64 	%fd351, %fd322, %fd330, %fd351;
$L__BB0_23:
	ld.param.u64 	%rd51, [_Z16calculate_forcesPKdS0_Pdidd_param_2];
	cvta.to.global.u64 	%rd48, %rd51;
	mul.wide.s32 	%rd49, %r2, 8;
	add.s64 	%rd50, %rd48, %rd49;
	st.global.f64 	[%rd50], %fd349;
	st.global.f64 	[%rd50+8], %fd350;
	st.global.f64 	[%rd50+16], %fd351;
$L__BB0_24:
	ret;

}
	// .globl	_Z13update_bodiesPdS_PKdS1_id
.visible .entry _Z13update_bodiesPdS_PKdS1_id(
	.param .u64 .ptr .align 1 _Z13update_bodiesPdS_PKdS1_id_param_0,
	.param .u64 .ptr .align 1 _Z13update_bodiesPdS_PKdS1_id_param_1,
	.param .u64 .ptr .align 1 _Z13update_bodiesPdS_PKdS1_id_param_2,
	.param .u64 .ptr .align 1 _Z13update_bodiesPdS_PKdS1_id_param_3,
	.param .u32 _Z13update_bodiesPdS_PKdS1_id_param_4,
	.param .f64 _Z13update_bodiesPdS_PKdS1_id_param_5
)
{
	.reg .pred 	%p<2>;
	.reg .b32 	%r<7>;
	.reg .b64 	%rd<15>;
	.reg .b64 	%fd<24>;

	ld.param.u64 	%rd1, [_Z13update_bodiesPdS_PKdS1_id_param_0];
	ld.param.u64 	%rd2, [_Z13update_bodiesPdS_PKdS1_id_param_1];
	ld.param.u64 	%rd3, [_Z13update_bodiesPdS_PKdS1_id_param_2];
	ld.param.u64 	%rd4, [_Z13update_bodiesPdS_PKdS1_id_param_3];
	ld.param.u32 	%r2, [_Z13update_bodiesPdS_PKdS1_id_param_4];
	ld.param.f64 	%fd1, [_Z13update_bodiesPdS_PKdS1_id_param_5];
	mov.u32 	%r3, %ctaid.x;
	mov.u32 	%r4, %ntid.x;
	mov.u32 	%r5, %tid.x;
	mad.lo.s32 	%r1, %r3, %r4, %r5;
	setp.ge.s32 	%p1, %r1, %r2;
	@%p1 bra 	$L__BB1_2;
	cvta.to.global.u64 	%rd5, %rd4;
	cvta.to.global.u64 	%rd6, %rd3;
	cvta.to.global.u64 	%rd7, %rd2;
	cvta.to.global.u64 	%rd8, %rd1;
	mul.wide.s32 	%rd9, %r1, 8;
	add.s64 	%rd10, %rd5, %rd9;
	ld.global.f64 	%fd2, [%rd10];
	rcp.rn.f64 	%fd3, %fd2;
	mul.lo.s32 	%r6, %r1, 3;
	mul.wide.s32 	%rd11, %r6, 8;
	add.s64 	%rd12, %rd6, %rd11;
	ld.global.f64 	%fd4, [%rd12];
	mul.f64 	%fd5, %fd4, %fd3;
	add.s64 	%rd13, %rd7, %rd11;
	ld.global.f64 	%fd6, [%rd13];
	fma.rn.f64 	%fd7, %fd1, %fd5, %fd6;
	st.global.f64 	[%rd13], %fd7;
	ld.global.f64 	%fd8, [%rd12+8];
	mul.f64 	%fd9, %fd3, %fd8;
	ld.global.f64 	%fd10, [%rd13+8];
	fma.rn.f64 	%fd11, %fd1, %fd9, %fd10;
	st.global.f64 	[%rd13+8], %fd11;
	ld.global.f64 	%fd12, [%rd12+16];
	mul.f64 	%fd13, %fd3, %fd12;
	ld.global.f64 	%fd14, [%rd13+16];
	fma.rn.f64 	%fd15, %fd1, %fd13, %fd14;
	st.global.f64 	[%rd13+16], %fd15;
	add.s64 	%rd14, %rd8, %rd11;
	ld.global.f64 	%fd16, [%rd14];
	fma.rn.f64 	%fd17, %fd1, %fd7, %fd16;
	st.global.f64 	[%rd14], %fd17;
	ld.global.f64 	%fd18, [%rd13+8];
	ld.global.f64 	%fd19, [%rd14+8];
	fma.rn.f64 	%fd20, %fd1, %fd18, %fd19;
	st.global.f64 	[%rd14+8], %fd20;
	ld.global.f64 	%fd21, [%rd13+16];
	ld.global.f64 	%fd22, [%rd14+16];
	fma.rn.f64 	%fd23, %fd1, %fd21, %fd22;
	st.global.f64 	[%rd14+16], %fd23;
$L__BB1_2:
	ret;

}


// ===== COMPILED SASS (sm_100) =====

	.target	sm_100

	.elftype	@"ET_EXEC"


//--------------------- .note.nv.tkinfo           --------------------------
	.section	.note.nv.tkinfo,"",@"SHT_NOTE"
	.sectionflags	@"SHF_NOTE_NV_TKINFO"
	.tkinfo
        /*0018*/ 	.word	0x00000002
        /*0030*/ 	.string	""
        /*0030*/ 	.string	"ptxas"
        /*0030*/ 	.string	"Cuda compilation tools, release 13.0, V13.0.88"
        /*0030*/ 	.string	"Build cuda_13.0.r13.0/compiler.36424714_0"
        /*0030*/ 	.string	"-arch sm_100 -m 64 "



//--------------------- .note.nv.cuinfo           --------------------------
	.section	.note.nv.cuinfo,"",@"SHT_NOTE"
	.sectionflags	@"SHF_NOTE_NV_CUINFO"
        /*0018*/ 	.short	0x0002
        /*001a*/ 	.short	0x0064
        /*001c*/ 	.short	0x0082
	.zero		2


//--------------------- .nv.info                  --------------------------
	.section	.nv.info,"",@"SHT_CUDA_INFO"
	.align	4


	//----- nvinfo : EIATTR_REGCOUNT
	.align		4
        /*0000*/ 	.byte	0x04, 0x2f
        /*0002*/ 	.short	(.L_1 - .L_0)
	.align		4
.L_0:
        /*0004*/ 	.word	index@(_Z16calculate_forcesPKdS0_Pdidd)
        /*0008*/ 	.word	0x0000003c


	//----- nvinfo : EIATTR_FRAME_SIZE
	.align		4
.L_1:
        /*000c*/ 	.byte	0x04, 0x11
        /*000e*/ 	.short	(.L_3 - .L_2)
	.align		4
.L_2:
        /*0010*/ 	.word	index@($__internal_2_$__cuda_sm20_dsqrt_rn_f64_mediumpath_v1)
        /*0014*/ 	.word	0x00000000


	//----- nvinfo : EIATTR_FRAME_SIZE
	.align		4
.L_3:
        /*0018*/ 	.byte	0x04, 0x11
        /*001a*/ 	.short	(.L_5 - .L_4)
	.align		4
.L_4:
        /*001c*/ 	.word	index@($__internal_1_$__cuda_sm20_div_rn_f64_full)
        /*0020*/ 	.word	0x00000000


	//----- nvinfo : EIATTR_FRAME_SIZE
	.align		4
.L_5:
        /*0024*/ 	.byte	0x04, 0x11
        /*0026*/ 	.short	(.L_7 - .L_6)
	.align		4
.L_6:
        /*0028*/ 	.word	index@(_Z16calculate_forcesPKdS0_Pdidd)
        /*002c*/ 	.word	0x00000000


	//----- nvinfo : EIATTR_REGCOUNT
	.align		4
.L_7:
        /*0030*/ 	.byte	0x04, 0x2f
        /*0032*/ 	.short	(.L_9 - .L_8)
	.align		4
.L_8:
        /*0034*/ 	.word	index@(_Z13update_bodiesPdS_PKdS1_id)
        /*0038*/ 	.word	0x00000014


	//----- nvinfo : EIATTR_FRAME_SIZE
	.align		4
.L_9:
        /*003c*/ 	.byte	0x04, 0x11
        /*003e*/ 	.short	(.L_11 - .L_10)
	.align		4
.L_10:
        /*0040*/ 	.word	index@($__internal_0_$__cuda_sm20_dblrcp_rn_slowpath_v3)
        /*0044*/ 	.word	0x00000000


	//----- nvinfo : EIATTR_FRAME_SIZE
	.align		4
.L_11:
        /*0048*/ 	.byte	0x04, 0x11
        /*004a*/ 	.short	(.L_13 - .L_12)
	.align		4
.L_12:
        /*004c*/ 	.word	index@(_Z13update_bodiesPdS_PKdS1_id)
        /*0050*/ 	.word	0x00000000


	//----- nvinfo : EIATTR_MIN_STACK_SIZE
	.align		4
.L_13:
        /*0054*/ 	.byte	0x04, 0x12
        /*0056*/ 	.short	(.L_15 - .L_14)
	.align		4
.L_14:
        /*0058*/ 	.word	index@(_Z13update_bodiesPdS_PKdS1_id)
        /*005c*/ 	.word	0x00000000


	//----- nvinfo : EIATTR_MIN_STACK_SIZE
	.align		4
.L_15:
        /*0060*/ 	.byte	0x04, 0x12
        /*0062*/ 	.short	(.L_17 - .L_16)
	.align		4
.L_16:
        /*0064*/ 	.word	index@(_Z16calculate_forcesPKdS0_Pdidd)
        /*0068*/ 	.word	0x00000000
.L_17:


//--------------------- .nv.compat                --------------------------
	.section	.nv.compat,"",@"SHT_CUDA_COMPAT_INFO"
	.align	4
        /*0000*/ 	.byte	0x02, 0x09, 0x00, 0x00, 0x02, 0x02, 0x01, 0x00, 0x02, 0x05, 0x05, 0x00, 0x03, 0x07, 0x01, 0x01
        /*0010*/ 	.byte	0x02, 0x03, 0x00, 0x00, 0x02, 0x06, 0x01, 0x00, 0x04, 0x0b, 0x08, 0x00, 0x01, 0x00, 0x00, 0x00
        /*0020*/ 	.byte	0x00, 0x00, 0x00, 0x00


//--------------------- .nv.info._Z13update_bodiesPdS_PKdS1_id --------------------------
	.section	.nv.info._Z13update_bodiesPdS_PKdS1_id,"",@"SHT_CUDA_INFO"
	.sectionflags	@""
	.align	4


	//----- nvinfo : EIATTR_CUDA_API_VERSION
	.align		4
        /*0000*/ 	.byte	0x04, 0x37
        /*0002*/ 	.short	(.L_19 - .L_18)
.L_18:
        /*0004*/ 	.word	0x00000082


	//----- nvinfo : EIATTR_KPARAM_INFO
	.align		4
.L_19:
        /*0008*/ 	.byte	0x04, 0x17
        /*000a*/ 	.short	(.L_21 - .L_20)
.L_20:
        /*000c*/ 	.word	0x00000000
        /*0010*/ 	.short	0x0005
        /*0012*/ 	.short	0x0028
        /*0014*/ 	.byte	0x00, 0xf0, 0x21, 0x00


	//----- nvinfo : EIATTR_KPARAM_INFO
	.align		4
.L_21:
        /*0018*/ 	.byte	0x04, 0x17
        /*001a*/ 	.short	(.L_23 - .L_22)
.L_22:
        /*001c*/ 	.word	0x00000000
        /*0020*/ 	.short	0x0004
        /*0022*/ 	.short	0x0020
        /*0024*/ 	.byte	0x00, 0xf0, 0x11, 0x00


	//----- nvinfo : EIATTR_KPARAM_INFO
	.align		4
.L_23:
        /*0028*/ 	.byte	0x04, 0x17
        /*002a*/ 	.short	(.L_25 - .L_24)
.L_24:
        /*002c*/ 	.word	0x00000000
        /*0030*/ 	.short	0x0003
        /*0032*/ 	.short	0x0018
        /*0034*/ 	.byte	0x00, 0xf5, 0x21, 0x00


	//----- nvinfo : EIATTR_KPARAM_INFO
	.align		4
.L_25:
        /*0038*/ 	.byte	0x04, 0x17
        /*003a*/ 	.short	(.L_27 - .L_26)
.L_26:
        /*003c*/ 	.word	0x00000000
        /*0040*/ 	.short	0x0002
        /*0042*/ 	.short	0x0010
        /*0044*/ 	.byte	0x00, 0xf5, 0x21, 0x00


	//----- nvinfo : EIATTR_KPARAM_INFO
	.align		4
.L_27:
        /*0048*/ 	.byte	0x04, 0x17
        /*004a*/ 	.short	(.L_29 - .L_28)
.L_28:
        /*004c*/ 	.word	0x00000000
        /*0050*/ 	.short	0x0001
        /*0052*/ 	.short	0x0008
        /*0054*/ 	.byte	0x00, 0xf5, 0x21, 0x00


	//----- nvinfo : EIATTR_KPARAM_INFO
	.align		4
.L_29:
        /*0058*/ 	.byte	0x04, 0x17
        /*005a*/ 	.short	(.L_31 - .L_30)
.L_30:
        /*005c*/ 	.word	0x00000000
        /*0060*/ 	.short	0x0000
        /*0062*/ 	.short	0x0000
        /*0064*/ 	.byte	0x00, 0xf5, 0x21, 0x00


	//----- nvinfo : EIATTR_SPARSE_MMA_MASK
	.align		4
.L_31:
        /*0068*/ 	.byte	0x03, 0x50
        /*006a*/ 	.short	0x0000


	//----- nvinfo : EIATTR_MAXREG_COUNT
	.align		4
        /*006c*/ 	.byte	0x03, 0x1b
        /*006e*/ 	.short	0x00ff


	//----- nvinfo : EIATTR_MERCURY_ISA_VERSION
	.align		4
        /*0070*/ 	.byte	0x03, 0x5f
        /*0072*/ 	.short	0x0101


	//----- nvinfo : EIATTR_VRC_CTA_INIT_COUNT
	.align		4
        /*0074*/ 	.byte	0x02, 0x4a
	.zero		1
	.zero		1


	//----- nvinfo : EIATTR_EXIT_INSTR_OFFSETS
	.align		4
        /*0078*/ 	.byte	0x04, 0x1c
        /*007a*/ 	.short	(.L_33 - .L_32)


	//   ....[0]....
.L_32:
        /*007c*/ 	.word	0x00000070


	//   ....[1]....
        /*0080*/ 	.word	0x000003f0


	//----- nvinfo : EIATTR_CRS_STACK_SIZE
	.align		4
.L_33:
        /*0084*/ 	.byte	0x04, 0x1e
        /*0086*/ 	.short	(.L_35 - .L_34)
.L_34:
        /*0088*/ 	.word	0x00000000


	//----- nvinfo : EIATTR_CBANK_PARAM_SIZE
	.align		4
.L_35:
        /*008c*/ 	.byte	0x03, 0x19
        /*008e*/ 	.short	0x0030


	//----- nvinfo : EIATTR_PARAM_CBANK
	.align		4
        /*0090*/ 	.byte	0x04, 0x0a
        /*0092*/ 	.short	(.L_37 - .L_36)
	.align		4
.L_36:
        /*0094*/ 	.word	index@(.nv.constant0._Z13update_bodiesPdS_PKdS1_id)
        /*0098*/ 	.short	0x0380
        /*009a*/ 	.short	0x0030


	//----- nvinfo : EIATTR_SW_WAR
	.align		4
.L_37:
        /*009c*/ 	.byte	0x04, 0x36
        /*009e*/ 	.short	(.L_39 - .L_38)
.L_38:
        /*00a0*/ 	.word	0x00000008
.L_39:


//--------------------- .nv.info._Z16calculate_forcesPKdS0_Pdidd --------------------------
	.section	.nv.info._Z16calculate_forcesPKdS0_Pdidd,"",@"SHT_CUDA_INFO"
	.sectionflags	@""
	.align	4


	//----- nvinfo : EIATTR_CUDA_API_VERSION
	.align		4
        /*0000*/ 	.byte	0x04, 0x37
        /*0002*/ 	.short	(.L_41 - .L_40)
.L_40:
        /*0004*/ 	.word	0x00000082


	//----- nvinfo : EIATTR_KPARAM_INFO
	.align		4
.L_41:
        /*0008*/ 	.byte	0x04, 0x17
        /*000a*/ 	.short	(.L_43 - .L_42)
.L_42:
        /*000c*/ 	.word	0x00000000
        /*0010*/ 	.short	0x0005
        /*0012*/ 	.short	0x0028
        /*0014*/ 	.byte	0x00, 0xf0, 0x21, 0x00


	//----- nvinfo : EIATTR_KPARAM_INFO
	.align		4
.L_43:
        /*0018*/ 	.byte	0x04, 0x17
        /*001a*/ 	.short	(.L_45 - .L_44)
.L_44:
        /*001c*/ 	.word	0x00000000
        /*0020*/ 	.short	0x0004
        /*0022*/ 	.short	0x0020
        /*0024*/ 	.byte	0x00, 0xf0, 0x21, 0x00


	//----- nvinfo : EIATTR_KPARAM_INFO
	.align		4
.L_45:
        /*0028*/ 	.byte	0x04, 0x17
        /*002a*/ 	.short	(.L_47 - .L_46)
.L_46:
        /*002c*/ 	.word	0x00000000
        /*0030*/ 	.short	0x0003
        /*0032*/ 	.short	0x0018
        /*0034*/ 	.byte	0x00, 0xf0, 0x11, 0x00


	//----- nvinfo : EIATTR_KPARAM_INFO
	.align		4
.L_47:
        /*0038*/ 	.byte	0x04, 0x17
        /*003a*/ 	.short	(.L_49 - .L_48)
.L_48:
        /*003c*/ 	.word	0x00000000
        /*0040*/ 	.short	0x0002
        /*0042*/ 	.short	0x0010
        /*0044*/ 	.byte	0x00, 0xf5, 0x21, 0x00


	//----- nvinfo : EIATTR_KPARAM_INFO
	.align		4
.L_49:
        /*0048*/ 	.byte	0x04, 0x17
        /*004a*/ 	.short	(.L_51 - .L_50)
.L_50:
        /*004c*/ 	.word	0x00000000
        /*0050*/ 	.short	0x0001
        /*0052*/ 	.short	0x0008
        /*0054*/ 	.byte	0x00, 0xf5, 0x21, 0x00


	//----- nvinfo : EIATTR_KPARAM_INFO
	.align		4
.L_51:
        /*0058*/ 	.byte	0x04, 0x17
        /*005a*/ 	.short	(.L_53 - .L_52)
.L_52:
        /*005c*/ 	.word	0x00000000
        /*0060*/ 	.short	0x0000
        /*0062*/ 	.short	0x0000
        /*0064*/ 	.byte	0x00, 0xf5, 0x21, 0x00


	//----- nvinfo : EIATTR_SPARSE_MMA_MASK
	.align		4
.L_53:
        /*0068*/ 	.byte	0x03, 0x50
        /*006a*/ 	.short	0x0000


	//----- nvinfo : EIATTR_MAXREG_COUNT
	.align		4
        /*006c*/ 	.byte	0x03, 0x1b
        /*006e*/ 	.short	0x00ff


	//----- nvinfo : EIATTR_MERCURY_ISA_VERSION
	.align		4
        /*0070*/ 	.byte	0x03, 0x5f
        /*0072*/ 	.short	0x0101


	//----- nvinfo : EIATTR_VRC_CTA_INIT_COUNT
	.align		4
        /*0074*/ 	.byte	0x02, 0x4a
	.zero		1
	.zero		1


	//----- nvinfo : EIATTR_EXIT_INSTR_OFFSETS
	.align		4
        /*0078*/ 	.byte	0x04, 0x1c
        /*007a*/ 	.short	(.L_55 - .L_54)


	//   ....[0]....
.L_54:
        /*007c*/ 	.word	0x00000070


	//   ....[1]....
        /*0080*/ 	.word	0x00004b90


	//----- nvinfo : EIATTR_CRS_STACK_SIZE
	.align		4
.L_55:
        /*0084*/ 	.byte	0x04, 0x1e
        /*0086*/ 	.short	(.L_57 - .L_56)
.L_56:
        /*0088*/ 	.word	0x00000000


	//----- nvinfo : EIATTR_CBANK_PARAM_SIZE
	.align		4
.L_57:
        /*008c*/ 	.byte	0x03, 0x19
        /*008e*/ 	.short	0x0030


	//----- nvinfo : EIATTR_PARAM_CBANK
	.align		4
        /*0090*/ 	.byte	0x04, 0x0a
        /*0092*/ 	.short	(.L_59 - .L_58)
	.align		4
.L_58:
        /*0094*/ 	.word	index@(.nv.constant0._Z16calculate_forcesPKdS0_Pdidd)
        /*0098*/ 	.short	0x0380
        /*009a*/ 	.short	0x0030


	//----- nvinfo : EIATTR_SW_WAR
	.align		4
.L_59:
        /*009c*/ 	.byte	0x04, 0x36
        /*009e*/ 	.short	(.L_61 - .L_60)
.L_60:
        /*00a0*/ 	.word	0x00000008
.L_61:


//--------------------- .nv.callgraph             --------------------------
	.section	.nv.callgraph,"",@"SHT_CUDA_CALLGRAPH"
	.align	4
	.sectionentsize	8
	.align		4
        /*0000*/ 	.word	0x00000000
	.align		4
        /*0004*/ 	.word	0xffffffff
	.align		4
        /*0008*/ 	.word	0x00000000
	.align		4
        /*000c*/ 	.word	0xfffffffe
	.align		4
        /*0010*/ 	.word	0x00000000
	.align		4
        /*0014*/ 	.word	0xfffffffd
	.align		4
        /*0018*/ 	.word	0x00000000
	.align		4
        /*001c*/ 	.word	0xfffffffc


//--------------------- .text._Z13update_bodiesPdS_PKdS1_id --------------------------
	.section	.text._Z13update_bodiesPdS_PKdS1_id,"ax",@progbits
	.align	128
        .global         _Z13update_bodiesPdS_PKdS1_id
        .type           _Z13update_bodiesPdS_PKdS1_id,@function
        .size           _Z13update_bodiesPdS_PKdS1_id,(.L_x_95 - _Z13update_bodiesPdS_PKdS1_id)
        .other          _Z13update_bodiesPdS_PKdS1_id,@"STO_CUDA_ENTRY STV_DEFAULT"
_Z13update_bodiesPdS_PKdS1_id:
.text._Z13update_bodiesPdS_PKdS1_id:
[----:B------:R-:W-:Y:S01]  /*0000*/  LDC R1, c[0x0][0x37c] ;  /* 0x0000df00ff017b82 */ /* 0x000fe20000000800 */
[----:B------:R-:W0:Y:S07]  /*0010*/  S2R R3, SR_TID.X ;  /* 0x0000000000037919 */ /* 0x000e2e0000002100 */
[----:B------:R-:W0:Y:S01]  /*0020*/  S2UR UR4, SR_CTAID.X ;  /* 0x00000000000479c3 */ /* 0x000e220000002500 */
[----:B------:R-:W1:Y:S07]  /*0030*/  LDCU UR5, c[0x0][0x3a0] ;  /* 0x00007400ff0577ac */ /* 0x000e6e0008000800 */
[----:B------:R-:W0:Y:S02]  /*0040*/  LDC R0, c[0x0][0x360] ;  /* 0x0000d800ff007b82 */ /* 0x000e240000000800 */
[----:B0-----:R-:W-:-:S05]  /*0050*/  IMAD R0, R0, UR4, R3 ;  /* 0x0000000400007c24 */ /* 0x001fca000f8e0203 */
[----:B-1----:R-:W-:-:S13]  /*0060*/  ISETP.GE.AND P0, PT, R0, UR5, PT ;  /* 0x0000000500007c0c */ /* 0x002fda000bf06270 */
[----:B------:R-:W-:Y:S05]  /*0070*/  @P0 EXIT ;  /* 0x000000000000094d */ /* 0x000fea0003800000 */
[----:B------:R-:W0:Y:S01]  /*0080*/  LDC.64 R4, c[0x0][0x398] ;  /* 0x0000e600ff047b82 */ /* 0x000e220000000a00 */
[----:B------:R-:W1:Y:S01]  /*0090*/  LDCU.64 UR4, c[0x0][0x358] ;  /* 0x00006b00ff0477ac */ /* 0x000e620008000a00 */
[----:B0-----:R-:W-:-:S06]  /*00a0*/  IMAD.WIDE R4, R0, 0x8, R4 ;  /* 0x0000000800047825 */ /* 0x001fcc00078e0204 */
[----:B-1----:R-:W2:Y:S01]  /*00b0*/  LDG.E.64 R4, desc[UR4][R4.64] ;  /* 0x0000000404047981 */ /* 0x002ea2000c1e1b00 */
[----:B------:R-:W-:Y:S01]  /*00c0*/  BSSY.RECONVERGENT B0, `(.L_x_0) ;  /* 0x0000010000007945 */ /* 0x000fe20003800200 */
[----:B--2---:R-:W0:Y:S01]  /*00d0*/  MUFU.RCP64H R3, R5 ;  /* 0x0000000500037308 */ /* 0x004e220000001800 */
[----:B------:R-:W-:-:S05]  /*00e0*/  VIADD R2, R5, 0x300402 ;  /* 0x0030040205027836 */ /* 0x000fca0000000000 */
[----:B------:R-:W-:Y:S01]  /*00f0*/  FSETP.GEU.AND P0, PT, |R2|, 5.8789094863358348022e-39, PT ;  /* 0x004004020200780b */ /* 0x000fe20003f0e200 */
[----:B0-----:R-:W-:-:S08]  /*0100*/  DFMA R6, -R4, R2, 1 ;  /* 0x3ff000000406742b */ /* 0x001fd00000000102 */
[----:B------:R-:W-:-:S08]  /*0110*/  DFMA R6, R6, R6, R6 ;  /* 0x000000060606722b */ /* 0x000fd00000000006 */
[----:B------:R-:W-:-:S08]  /*0120*/  DFMA R6, R2, R6, R2 ;  /* 0x000000060206722b */ /* 0x000fd00000000002 */
[----:B------:R-:W-:-:S08]  /*0130*/  DFMA R8, -R4, R6, 1 ;  /* 0x3ff000000408742b */ /* 0x000fd00000000106 */
[----:B------:R-:W-:Y:S01]  /*0140*/  DFMA R2, R6, R8, R6 ;  /* 0x000000080602722b */ /* 0x000fe20000000006 */
[----:B------:R-:W-:Y:S10]  /*0150*/  @P0 BRA `(.L_x_1) ;  /* 0x0000000000180947 */ /* 0x000ff40003800000 */
[----:B------:R-:W-:-:S05]  /*0160*/  LOP3.LUT R2, R5, 0x7fffffff, RZ, 0xc0, !PT ;  /* 0x7fffffff05027812 */ /* 0x000fca00078ec0ff */
[----:B------:R-:W-:Y:S01]  /*0170*/  VIADD R8, R2, 0xfff00000 ;  /* 0xfff0000002087836 */ /* 0x000fe20000000000 */
[----:B------:R-:W-:-:S07]  /*0180*/  MOV R2, 0x1a0 ;  /* 0x000001a000027802 */ /* 0x000fce0000000f00 */
[----:B------:R-:W-:Y:S05]  /*0190*/  CALL.REL.NOINC `($__internal_0_$__cuda_sm20_dblrcp_rn_slowpath_v3) ;  /* 0x0000000000987944 */ /* 0x000fea0003c00000 */
[----:B------:R-:W-:Y:S01]  /*01a0*/  MOV R2, R6 ;  /* 0x0000000600027202 */ /* 0x000fe20000000f00 */
[----:B------:R-:W-:-:S07]  /*01b0*/  IMAD.MOV.U32 R3, RZ, RZ, R7 ;  /* 0x000000ffff037224 */ /* 0x000fce00078e0007 */
.L_x_1:
[----:B------:R-:W-:Y:S05]  /*01c0*/  BSYNC.RECONVERGENT B0 ;  /* 0x0000000000007941 */ /* 0x000fea0003800200 */
.L_x_0:
[----:B------:R-:W0:Y:S01]  /*01d0*/  LDC.64 R8, c[0x0][0x390] ;  /* 0x0000e400ff087b82 */ /* 0x000e220000000a00 */
[----:B------:R-:W-:Y:S01]  /*01e0*/  IMAD R0, R0, 0x3, RZ ;  /* 0x0000000300007824 */ /* 0x000fe200078e02ff */
[----:B------:R-:W1:Y:S06]  /*01f0*/  LDCU.64 UR6, c[0x0][0x3a8] ;  /* 0x00007500ff0677ac */ /* 0x000e6c0008000a00 */
[----:B------:R-:W2:Y:S08]  /*0200*/  LDC.64 R4, c[0x0][0x388] ;  /* 0x0000e200ff047b82 */ /* 0x000eb00000000a00 */
[----:B------:R-:W3:Y:S01]  /*0210*/  LDC.64 R16, c[0x0][0x380] ;  /* 0x0000e000ff107b82 */ /* 0x000ee20000000a00 */
[----:B0-----:R-:W-:-:S05]  /*0220*/  IMAD.WIDE R8, R0, 0x8, R8 ;  /* 0x0000000800087825 */ /* 0x001fca00078e0208 */
[----:B------:R-:W4:Y:S01]  /*0230*/  LDG.E.64 R6, desc[UR4][R8.64] ;  /* 0x0000000408067981 */ /* 0x000f22000c1e1b00 */
[----:B--2---:R-:W-:-:S05]  /*0240*/  IMAD.WIDE R4, R0, 0x8, R4 ;  /* 0x0000000800047825 */ /* 0x004fca00078e0204 */
[----:B------:R-:W1:Y:S04]  /*0250*/  LDG.E.64 R10, desc[UR4][R4.64] ;  /* 0x00000004040a7981 */ /* 0x000e68000c1e1b00 */
[----:B------:R-:W2:Y:S04]  /*0260*/  LDG.E.64 R12, desc[UR4][R4.64+0x8] ;  /* 0x00000804040c7981 */ /* 0x000ea8000c1e1b00 */
[----:B------:R-:W5:Y:S01]  /*0270*/  LDG.E.64 R14, desc[UR4][R4.64+0x10] ;  /* 0x00001004040e7981 */ /* 0x000f62000c1e1b00 */
[----:B----4-:R-:W-:-:S08]  /*0280*/  DMUL R6, R6, R2 ;  /* 0x0000000206067228 */ /* 0x010fd00000000000 */
[----:B-1----:R-:W-:-:S07]  /*0290*/  DFMA R6, R6, UR6, R10 ;  /* 0x0000000606067c2b */ /* 0x002fce000800000a */
[----:B------:R-:W-:Y:S04]  /*02a0*/  STG.E.64 desc[UR4][R4.64], R6 ;  /* 0x0000000604007986 */ /* 0x000fe8000c101b04 */
[----:B------:R-:W4:Y:S02]  /*02b0*/  LDG.E.64 R10, desc[UR4][R8.64+0x8] ;  /* 0x00000804080a7981 */ /* 0x000f24000c1e1b00 */
[----:B----4-:R-:W-:-:S08]  /*02c0*/  DMUL R10, R10, R2 ;  /* 0x000000020a0a7228 */ /* 0x010fd00000000000 */
[----:B--2---:R-:W-:-:S07]  /*02d0*/  DFMA R10, R10, UR6, R12 ;  /* 0x000000060a0a7c2b */ /* 0x004fce000800000c */
[----:B------:R0:W-:Y:S04]  /*02e0*/  STG.E.64 desc[UR4][R4.64+0x8], R10 ;  /* 0x0000080a04007986 */ /* 0x0001e8000c101b04 */
[----:B------:R-:W2:Y:S02]  /*02f0*/  LDG.E.64 R12, desc[UR4][R8.64+0x10] ;  /* 0x00001004080c7981 */ /* 0x000ea4000c1e1b00 */
[----:B--2---:R-:W-:Y:S01]  /*0300*/  DMUL R12, R12, R2 ;  /* 0x000000020c0c7228 */ /* 0x004fe20000000000 */
[----:B---3--:R-:W-:-:S07]  /*0310*/  IMAD.WIDE R2, R0, 0x8, R16 ;  /* 0x0000000800027825 */ /* 0x008fce00078e0210 */
[----:B-----5:R-:W-:-:S07]  /*0320*/  DFMA R12, R12, UR6, R14 ;  /* 0x000000060c0c7c2b */ /* 0x020fce000800000e */
[----:B------:R-:W-:Y:S04]  /*0330*/  STG.E.64 desc[UR4][R4.64+0x10], R12 ;  /* 0x0000100c04007986 */ /* 0x000fe8000c101b04 */
[----:B------:R-:W2:Y:S04]  /*0340*/  LDG.E.64 R14, desc[UR4][R2.64] ;  /* 0x00000004020e7981 */ /* 0x000ea8000c1e1b00 */
[----:B------:R-:W3:Y:S04]  /*0350*/  LDG.E.64 R16, desc[UR4][R2.64+0x8] ;  /* 0x0000080402107981 */ /* 0x000ee8000c1e1b00 */
[----:B0-----:R-:W4:Y:S01]  /*0360*/  LDG.E.64 R10, desc[UR4][R2.64+0x10] ;  /* 0x00001004020a7981 */ /* 0x001f22000c1e1b00 */
[----:B--2---:R-:W-:-:S07]  /*0370*/  DFMA R14, R6, UR6, R14 ;  /* 0x00000006060e7c2b */ /* 0x004fce000800000e */
[----:B------:R-:W-:Y:S04]  /*0380*/  STG.E.64 desc[UR4][R2.64], R14 ;  /* 0x0000000e02007986 */ /* 0x000fe8000c101b04 */
[----:B------:R-:W3:Y:S02]  /*0390*/  LDG.E.64 R6, desc[UR4][R4.64+0x8] ;  /* 0x0000080404067981 */ /* 0x000ee4000c1e1b00 */
[----:B---3--:R-:W-:-:S07]  /*03a0*/  DFMA R6, R6, UR6, R16 ;  /* 0x0000000606067c2b */ /* 0x008fce0008000010 */
[----:B------:R-:W-:Y:S04]  /*03b0*/  STG.E.64 desc[UR4][R2.64+0x8], R6 ;  /* 0x0000080602007986 */ /* 0x000fe8000c101b04 */
[----:B------:R-:W4:Y:S02]  /*03c0*/  LDG.E.64 R8, desc[UR4][R4.64+0x10] ;  /* 0x0000100404087981 */ /* 0x000f24000c1e1b00 */
[----:B----4-:R-:W-:-:S07]  /*03d0*/  DFMA R8, R8, UR6, R10 ;  /* 0x0000000608087c2b */ /* 0x010fce000800000a */
[----:B------:R-:W-:Y:S01]  /*03e0*/  STG.E.64 desc[UR4][R2.64+0x10], R8 ;  /* 0x0000100802007986 */ /* 0x000fe2000c101b04 */
[----:B------:R-:W-:Y:S05]  /*03f0*/  EXIT ;  /* 0x000000000000794d */ /* 0x000fea0003800000 */
        .weak           $__internal_0_$__cuda_sm20_dblrcp_rn_slowpath_v3
        .type           $__internal_0_$__cuda_sm20_dblrcp_rn_slowpath_v3,@function
        .size           $__internal_0_$__cuda_sm20_dblrcp_rn_slowpath_v3,(.L_x_95 - $__internal_0_$__cuda_sm20_dblrcp_rn_slowpath_v3)
$__internal_0_$__cuda_sm20_dblrcp_rn_slowpath_v3:
[----:B------:R-:W-:Y:S01]  /*0400*/  DSETP.GTU.AND P0, PT, |R4|, +INF , PT ;  /* 0x7ff000000400742a */ /* 0x000fe20003f0c200 */
[----:B------:R-:W-:-:S13]  /*0410*/  BSSY.RECONVERGENT B1, `(.L_x_2) ;  /* 0x0000023000017945 */ /* 0x000fda0003800200 */
[----:B------:R-:W-:Y:S05]  /*0420*/  @P0 BRA `(.L_x_3) ;  /* 0x00000000007c0947 */ /* 0x000fea0003800000 */
[----:B------:R-:W-:-:S04]  /*0430*/  LOP3.LUT R3, R5, 0x7fffffff, RZ, 0xc0, !PT ;  /* 0x7fffffff05037812 */ /* 0x000fc800078ec0ff */
[----:B------:R-:W-:-:S04]  /*0440*/  IADD3 R6, PT, PT, R3, -0x1, RZ ;  /* 0xffffffff03067810 */ /* 0x000fc80007ffe0ff */
[----:B------:R-:W-:-:S13]  /*0450*/  ISETP.GE.U32.AND P0, PT, R6, 0x7fefffff, PT ;  /* 0x7fefffff0600780c */ /* 0x000fda0003f06070 */
[----:B------:R-:W-:Y:S01]  /*0460*/  @P0 LOP3.LUT R7, R5, 0x7ff00000, RZ, 0x3c, !PT ;  /* 0x7ff0000005070812 */ /* 0x000fe200078e3cff */
[----:B------:R-:W-:Y:S01]  /*0470*/  @P0 IMAD.MOV.U32 R6, RZ, RZ, RZ ;  /* 0x000000ffff060224 */ /* 0x000fe200078e00ff */
[----:B------:R-:W-:Y:S06]  /*0480*/  @P0 BRA `(.L_x_4) ;  /* 0x00000000006c0947 */ /* 0x000fec0003800000 */
[----:B------:R-:W-:-:S13]  /*0490*/  ISETP.GE.U32.AND P0, PT, R3, 0x1000001, PT ;  /* 0x010000010300780c */ /* 0x000fda0003f06070 */
[----:B------:R-:W-:Y:S05]  /*04a0*/  @!P0 BRA `(.L_x_5) ;  /* 0x0000000000348947 */ /* 0x000fea0003800000 */
[----:B------:R-:W-:Y:S01]  /*04b0*/  IADD3 R7, PT, PT, R5, -0x3fe00000, RZ ;  /* 0xc020000005077810 */ /* 0x000fe20007ffe0ff */
[----:B------:R-:W-:-:S03]  /*04c0*/  IMAD.MOV.U32 R6, RZ, RZ, R4 ;  /* 0x000000ffff067224 */ /* 0x000fc600078e0004 */
[----:B------:R-:W0:Y:S03]  /*04d0*/  MUFU.RCP64H R9, R7 ;  /* 0x0000000700097308 */ /* 0x000e260000001800 */
[----:B0-----:R-:W-:-:S08]  /*04e0*/  DFMA R10, -R6, R8, 1 ;  /* 0x3ff00000060a742b */ /* 0x001fd00000000108 */
[----:B------:R-:W-:-:S08]  /*04f0*/  DFMA R10, R10, R10, R10 ;  /* 0x0000000a0a0a722b */ /* 0x000fd0000000000a */
[----:B------:R-:W-:-:S08]  /*0500*/  DFMA R10, R8, R10, R8 ;  /* 0x0000000a080a722b */ /* 0x000fd00000000008 */
[----:B------:R-:W-:-:S08]  /*0510*/  DFMA R8, -R6, R10, 1 ;  /* 0x3ff000000608742b */ /* 0x000fd0000000010a */
[----:B------:R-:W-:-:S08]  /*0520*/  DFMA R8, R10, R8, R10 ;  /* 0x000000080a08722b */ /* 0x000fd0000000000a */
[----:B------:R-:W-:-:S08]  /*0530*/  DMUL R8, R8, 2.2250738585072013831e-308 ;  /* 0x0010000008087828 */ /* 0x000fd00000000000 */
[----:B------:R-:W-:-:S08]  /*0540*/  DFMA R4, -R4, R8, 1 ;  /* 0x3ff000000404742b */ /* 0x000fd00000000108 */
[----:B------:R-:W-:-:S08]  /*0550*/  DFMA R4, R4, R4, R4 ;  /* 0x000000040404722b */ /* 0x000fd00000000004 */
[----:B------:R-:W-:Y:S01]  /*0560*/  DFMA R6, R8, R4, R8 ;  /* 0x000000040806722b */ /* 0x000fe20000000008 */
[----:B------:R-:W-:Y:S10]  /*0570*/  BRA `(.L_x_4) ;  /* 0x0000000000307947 */ /* 0x000ff40003800000 */
.L_x_5:
[----:B------:R-:W-:Y:S01]  /*0580*/  DMUL R4, R4, 8.11296384146066816958e+31 ;  /* 0x4690000004047828 */ /* 0x000fe20000000000 */
[----:B------:R-:W-:-:S05]  /*0590*/  MOV R6, R8 ;  /* 0x0000000800067202 */ /* 0x000fca0000000f00 */
[----:B------:R-:W0:Y:S02]  /*05a0*/  MUFU.RCP64H R7, R5 ;  /* 0x0000000500077308 */ /* 0x000e240000001800 */
[----:B0-----:R-:W-:-:S08]  /*05b0*/  DFMA R8, -R4, R6, 1 ;  /* 0x3ff000000408742b */ /* 0x001fd00000000106 */
[----:B------:R-:W-:-:S08]  /*05c0*/  DFMA R8, R8, R8, R8 ;  /* 0x000000080808722b */ /* 0x000fd00000000008 */
[----:B------:R-:W-:-:S08]  /*05d0*/  DFMA R8, R6, R8, R6 ;  /* 0x000000080608722b */ /* 0x000fd00000000006 */
[----:B------:R-:W-:-:S08]  /*05e0*/  DFMA R6, -R4, R8, 1 ;  /* 0x3ff000000406742b */ /* 0x000fd00000000108 */
[----:B------:R-:W-:-:S08]  /*05f0*/  DFMA R6, R8, R6, R8 ;  /* 0x000000060806722b */ /* 0x000fd00000000008 */
[----:B------:R-:W-:Y:S01]  /*0600*/  DMUL R6, R6, 8.11296384146066816958e+31 ;  /* 0x4690000006067828 */ /* 0x000fe20000000000 */
[----:B------:R-:W-:Y:S10]  /*0610*/  BRA `(.L_x_4) ;  /* 0x0000000000087947 */ /* 0x000ff40003800000 */
.L_x_3:
[----:B------:R-:W-:Y:S01]  /*0620*/  LOP3.LUT R7, R5, 0x80000, RZ, 0xfc, !PT ;  /* 0x0008000005077812 */ /* 0x000fe200078efcff */
[----:B------:R-:W-:-:S07]  /*0630*/  IMAD.MOV.U32 R6, RZ, RZ, R4 ;  /* 0x000000ffff067224 */ /* 0x000fce00078e0004 */
.L_x_4:
[----:B------:R-:W-:Y:S05]  /*0640*/  BSYNC.RECONVERGENT B1 ;  /* 0x0000000000017941 */ /* 0x000fea0003800200 */
.L_x_2:
[----:B------:R-:W-:-:S04]  /*0650*/  MOV R3, 0x0 ;  /* 0x0000000000037802 */ /* 0x000fc80000000f00 */
[----:B------:R-:W-:Y:S05]  /*0660*/  RET.REL.NODEC R2 `(_Z13update_bodiesPdS_PKdS1_id) ;  /* 0xfffffff802647950 */ /* 0x000fea0003c3ffff */
.L_x_6:
[----:B------:R-:W-:-:S00]  /*0670*/  BRA `(.L_x_6) ;  /* 0xfffffffc00fc7947 */ /* 0x000fc0000383ffff */
[----:B------:R-:W-:-:S00]  /*0680*/  NOP ;  /* 0x0000000000007918 */ /* 0x000fc00000000000 */
[----:B------:R-:W-:-:S00]  /*0690*/  NOP ;  /* 0x0000000000007918 */ /* 0x000fc00000000000 */
[----:B------:R-:W-:-:S00]  /*06a0*/  NOP ;  /* 0x0000000000007918 */ /* 0x000fc00000000000 */
[----:B------:R-:W-:-:S00]  /*06b0*/  NOP ;  /* 0x0000000000007918 */ /* 0x000fc00000000000 */
[----:B------:R-:W-:-:S00]  /*06c0*/  NOP ;  /* 0x0000000000007918 */ /* 0x000fc00000000000 */
[----:B------:R-:W-:-:S00]  /*06d0*/  NOP ;  /* 0x0000000000007918 */ /* 0x000fc00000000000 */
[----:B------:R-:W-:-:S00]  /*06e0*/  NOP ;  /* 0x0000000000007918 */ /* 0x000fc00000000000 */
[----:B------:R-:W-:-:S00]  /*06f0*/  NOP ;  /* 0x0000000000007918 */ /* 0x000fc00000000000 */
.L_x_95:


//--------------------- .text._Z16calculate_forcesPKdS0_Pdidd --------------------------
	.section	.text._Z16calculate_forcesPKdS0_Pdidd,"ax",@progbits
	.align	128
        .global         _Z16calculate_forcesPKdS0_Pdidd
        .type           _Z16calculate_forcesPKdS0_Pdidd,@function
        .size           _Z16calculate_forcesPKdS0_Pdidd,(.L_x_97 - _Z16calculate_forcesPKdS0_Pdidd)
        .other          _Z16calculate_forcesPKdS0_Pdidd,@"STO_CUDA_ENTRY STV_DEFAULT"
_Z16calculate_forcesPKdS0_Pdidd:
.text._Z16calculate_forcesPKdS0_Pdidd:
        /* <DEDUP_REMOVED lines=10> */
[----:B------:R-:W-:-:S06]  /*00a0*/  IMAD R45, R46, 0x3, RZ ;  /* 0x000000032e2d7824 */ /* 0x000fcc00078e02ff */
[----:B------:R-:W2:Y:S01]  /*00b0*/  LDC.64 R2, c[0x0][0x380] ;  /* 0x0000e000ff027b82 */ /* 0x000ea20000000a00 */
[----:B0-----:R-:W-:-:S06]  /*00c0*/  IMAD.WIDE R12, R46, 0x8, R12 ;  /* 0x000000082e0c7825 */ /* 0x001fcc00078e020c */
[----:B-1----:R-:W5:Y:S01]  /*00d0*/  LDG.E.64 R12, desc[UR12][R12.64] ;  /* 0x0000000c0c0c7981 */ /* 0x002f62000c1e1b00 */
[----:B--2---:R-:W-:-:S05]  /*00e0*/  IMAD.WIDE R2, R45, 0x8, R2 ;  /* 0x000000082d027825 */ /* 0x004fca00078e0202 */
[----:B------:R0:W5:Y:S04]  /*00f0*/  LDG.E.64 R18, desc[UR12][R2.64] ;  /* 0x0000000c02127981 */ /* 0x000168000c1e1b00 */
[----:B------:R0:W5:Y:S04]  /*0100*/  LDG.E.64 R16, desc[UR12][R2.64+0x8] ;  /* 0x0000080c02107981 */ /* 0x000168000c1e1b00 */
[----:B------:R0:W5:Y:S01]  /*0110*/  LDG.E.64 R14, desc[UR12][R2.64+0x10] ;  /* 0x0000100c020e7981 */ /* 0x000162000c1e1b00 */
[----:B------:R-:W-:Y:S01]  /*0120*/  ISETP.GE.AND P0, PT, R46, 0x1, PT ;  /* 0x000000012e00780c */ /* 0x000fe20003f06270 */
[----:B------:R-:W-:Y:S01]  /*0130*/  BSSY.RECONVERGENT B0, `(.L_x_7) ;  /* 0x0000225000007945 */ /* 0x000fe20003800200 */
[----:B------:R-:W-:Y:S01]  /*0140*/  IMAD.MOV.U32 R44, RZ, RZ, RZ ;  /* 0x000000ffff2c7224 */ /* 0x000fe200078e00ff */
[----:B------:R-:W-:-:S02]  /*0150*/  CS2R R28, SRZ ;  /* 0x00000000001c7805 */ /* 0x000fc4000001ff00 */
[----:B------:R-:W-:Y:S02]  /*0160*/  CS2R R40, SRZ ;  /* 0x0000000000287805 */ /* 0x000fe4000001ff00 */
[----:B------:R-:W-:-:S06]  /*0170*/  CS2R R26, SRZ ;  /* 0x00000000001a7805 */ /* 0x000fcc000001ff00 */
[----:B0-----:R-:W-:Y:S05]  /*0180*/  @!P0 BRA `(.L_x_8) ;  /* 0x00000020007c8947 */ /* 0x001fea0003800000 */
[----:B------:R-:W0:Y:S01]  /*0190*/  LDCU.64 UR4, c[0x0][0x3a0] ;  /* 0x00007400ff0477ac */ /* 0x000e220008000a00 */
[----:B------:R-:W-:Y:S01]  /*01a0*/  VIMNMX R44, PT, PT, R46, UR14, PT ;  /* 0x0000000e2e2c7c48 */ /* 0x000fe2000bfe0100 */
[----:B------:R-:W-:Y:S01]  /*01b0*/  BSSY.RECONVERGENT B2, `(.L_x_9) ;  /* 0x0000137000027945 */ /* 0x000fe20003800200 */
[----:B------:R-:W-:Y:S01]  /*01c0*/  IMAD.MOV.U32 R11, RZ, RZ, RZ ;  /* 0x000000ffff0b7224 */ /* 0x000fe200078e00ff */
[----:B------:R-:W-:Y:S02]  /*01d0*/  CS2R R26, SRZ ;  /* 0x00000000001a7805 */ /* 0x000fe4000001ff00 */
[----:B------:R-:W-:Y:S02]  /*01e0*/  ISETP.GE.AND P0, PT, R44, 0x4, PT ;  /* 0x000000042c00780c */ /* 0x000fe40003f06270 */
[----:B------:R-:W-:Y:S02]  /*01f0*/  CS2R R40, SRZ ;  /* 0x0000000000287805 */ /* 0x000fe4000001ff00 */
[----:B------:R-:W-:-:S02]  /*0200*/  CS2R R28, SRZ ;  /* 0x00000000001c7805 */ /* 0x000fc4000001ff00 */
[----:B------:R-:W-:Y:S01]  /*0210*/  VIMNMX R44, PT, PT, R44, 0x1, !PT ;  /* 0x000000012c2c7848 */ /* 0x000fe20007fe0100 */
[----:B0----5:R-:W-:-:S06]  /*0220*/  DMUL R20, R12, UR4 ;  /* 0x000000040c147c28 */ /* 0x021fcc0008000000 */
[----:B------:R-:W-:Y:S05]  /*0230*/  @!P0 BRA `(.L_x_10) ;  /* 0x0000001000b88947 */ /* 0x000fea0003800000 */
[----:B------:R-:W0:Y:S01]  /*0240*/  LDCU.128 UR8, c[0x0][0x380] ;  /* 0x00007000ff0877ac */ /* 0x000e220008000c00 */
[----:B------:R-:W-:Y:S02]  /*0250*/  LOP3.LUT R10, R44, 0x7ffffffc, RZ, 0xc0, !PT ;  /* 0x7ffffffc2c0a7812 */ /* 0x000fe400078ec0ff */
[----:B------:R-:W-:Y:S02]  /*0260*/  CS2R R26, SRZ ;  /* 0x00000000001a7805 */ /* 0x000fe4000001ff00 */
[----:B------:R-:W-:Y:S01]  /*0270*/  IADD3 R10, PT, PT, -R10, RZ, RZ ;  /* 0x000000ff0a0a7210 */ /* 0x000fe20007ffe1ff */
[----:B0-----:R-:W-:Y:S02]  /*0280*/  UIADD3 UR6, UP0, UPT, UR8, 0x30, URZ ;  /* 0x0000003008067890 */ /* 0x001fe4000ff1e0ff */
[----:B------:R-:W-:Y:S02]  /*0290*/  UIADD3 UR4, UP1, UPT, UR10, 0x10, URZ ;  /* 0x000000100a047890 */ /* 0x000fe4000ff3e0ff */
[----:B------:R-:W-:-:S02]  /*02a0*/  UIADD3.X UR7, UPT, UPT, URZ, UR9, URZ, UP0, !UPT ;  /* 0x00000009ff077290 */ /* 0x000fc400087fe4ff */
[----:B------:R-:W-:Y:S01]  /*02b0*/  UIADD3.X UR5, UPT, UPT, URZ, UR11, URZ, UP1, !UPT ;  /* 0x0000000bff057290 */ /* 0x000fe20008ffe4ff */
[----:B------:R-:W-:Y:S02]  /*02c0*/  IMAD.U32 R22, RZ, RZ, UR6 ;  /* 0x00000006ff167e24 */ /* 0x000fe4000f8e00ff */
[----:B------:R-:W-:Y:S01]  /*02d0*/  IMAD.U32 R24, RZ, RZ, UR4 ;  /* 0x00000004ff187e24 */ /* 0x000fe2000f8e00ff */
[----:B------:R-:W-:Y:S02]  /*02e0*/  MOV R23, UR7 ;  /* 0x0000000700177c02 */ /* 0x000fe40008000f00 */
[----:B------:R-:W-:-:S07]  /*02f0*/  IMAD.U32 R25, RZ, RZ, UR5 ;  /* 0x00000005ff197e24 */ /* 0x000fce000f8e00ff */
.L_x_27:
[----:B------:R-:W2:Y:S01]  /*0300*/  LDG.E.64 R30, desc[UR12][R22.64+-0x28] ;  /* 0xffffd80c161e7981 */ /* 0x000ea2000c1e1b00 */
[----:B------:R-:W0:Y:S03]  /*0310*/  LDC.64 R32, c[0x0][0x3a8] ;  /* 0x0000ea00ff207b82 */ /* 0x000e260000000a00 */
[----:B------:R-:W3:Y:S04]  /*0320*/  LDG.E.64 R42, desc[UR12][R22.64+-0x30] ;  /* 0xffffd00c162a7981 */ /* 0x000ee8000c1e1b00 */
[----:B------:R-:W4:Y:S04]  /*0330*/  LDG.E.64 R38, desc[UR12][R22.64+-0x20] ;  /* 0xffffe00c16267981 */ /* 0x000f28000c1e1b00 */
[----:B------:R1:W5:Y:S01]  /*0340*/  LDG.E.64 R34, desc[UR12][R24.64+-0x10] ;  /* 0xfffff00c18227981 */ /* 0x000362000c1e1b00 */
[----:B------:R-:W-:Y:S01]  /*0350*/  MOV R6, 0x0 ;  /* 0x0000000000067802 */ /* 0x000fe20000000f00 */
[----:B------:R-:W-:Y:S01]  /*0360*/  IMAD.MOV.U32 R7, RZ, RZ, 0x3fd80000 ;  /* 0x3fd80000ff077424 */ /* 0x000fe200078e00ff */
[----:B------:R-:W-:Y:S01]  /*0370*/  BSSY.RECONVERGENT B3, `(.L_x_11) ;  /* 0x0000021000037945 */ /* 0x000fe20003800200 */
[----:B------:R-:W-:Y:S01]  /*0380*/  LOP3.LUT R11, R44, 0x7ffffffc, RZ, 0xc0, !PT ;  /* 0x7ffffffc2c0b7812 */ /* 0x000fe200078ec0ff */
[----:B--2---:R-:W-:-:S02]  /*0390*/  DADD R30, -R16, R30 ;  /* 0x00000000101e7229 */ /* 0x004fc4000000011e */
[----:B---3--:R-:W-:-:S06]  /*03a0*/  DADD R42, -R18, R42 ;  /* 0x00000000122a7229 */ /* 0x008fcc000000012a */
[----:B------:R-:W-:Y:S02]  /*03b0*/  DMUL R2, R30, R30 ;  /* 0x0000001e1e027228 */ /* 0x000fe40000000000 */
[----:B----4-:R-:W-:-:S06]  /*03c0*/  DADD R38, -R14, R38 ;  /* 0x000000000e267229 */ /* 0x010fcc0000000126 */
[----:B------:R-:W-:-:S08]  /*03d0*/  DFMA R2, R42, R42, R2 ;  /* 0x0000002a2a02722b */ /* 0x000fd00000000002 */
[----:B------:R-:W-:-:S08]  /*03e0*/  DFMA R2, R38, R38, R2 ;  /* 0x000000262602722b */ /* 0x000fd00000000002 */
[----:B0-----:R-:W-:-:S06]  /*03f0*/  DFMA R32, R32, R32, R2 ;  /* 0x000000202020722b */ /* 0x001fcc0000000002 */
[----:B------:R-:W0:Y:S04]  /*0400*/  MUFU.RSQ64H R5, R33 ;  /* 0x0000002100057308 */ /* 0x000e280000001c00 */
[----:B------:R-:W-:-:S05]  /*0410*/  VIADD R4, R33, 0xfcb00000 ;  /* 0xfcb0000021047836 */ /* 0x000fca0000000000 */
[----:B------:R-:W-:Y:S01]  /*0420*/  ISETP.GE.U32.AND P0, PT, R4, 0x7ca00000, PT ;  /* 0x7ca000000400780c */ /* 0x000fe20003f06070 */
[----:B0-----:R-:W-:-:S08]  /*0430*/  DMUL R2, R4, R4 ;  /* 0x0000000404027228 */ /* 0x001fd00000000000 */
[----:B------:R-:W-:-:S08]  /*0440*/  DFMA R2, R32, -R2, 1 ;  /* 0x3ff000002002742b */ /* 0x000fd00000000802 */
[----:B------:R-:W-:Y:S02]  /*0450*/  DFMA R6, R2, R6, 0.5 ;  /* 0x3fe000000206742b */ /* 0x000fe40000000006 */
[----:B------:R-:W-:-:S08]  /*0460*/  DMUL R2, R4, R2 ;  /* 0x0000000204027228 */ /* 0x000fd00000000000 */
[----:B------:R-:W-:-:S08]  /*0470*/  DFMA R48, R6, R2, R4 ;  /* 0x000000020630722b */ /* 0x000fd00000000004 */
[----:B------:R-:W-:Y:S02]  /*0480*/  DMUL R36, R32, R48 ;  /* 0x0000003020247228 */ /* 0x000fe40000000000 */
[----:B------:R-:W-:Y:S01]  /*0490*/  VIADD R3, R49, 0xfff00000 ;  /* 0xfff0000031037836 */ /* 0x000fe20000000000 */
[----:B------:R-:W-:-:S05]  /*04a0*/  MOV R2, R48 ;  /* 0x0000003000027202 */ /* 0x000fca0000000f00 */
[----:B------:R-:W-:-:S08]  /*04b0*/  DFMA R6, R36, -R36, R32 ;  /* 0x800000242406722b */ /* 0x000fd00000000020 */
[----:B------:R-:W-:Y:S01]  /*04c0*/  DFMA R8, R6, R2, R36 ;  /* 0x000000020608722b */ /* 0x000fe20000000024 */
[----:B-1----:R-:W-:Y:S10]  /*04d0*/  @!P0 BRA `(.L_x_12) ;  /* 0x0000000000288947 */ /* 0x002ff40003800000 */
[----:B------:R-:W-:Y:S01]  /*04e0*/  IMAD.MOV.U32 R8, RZ, RZ, R6 ;  /* 0x000000ffff087224 */ /* 0x000fe200078e0006 */
[----:B------:R-:W-:Y:S01]  /*04f0*/  MOV R6, R36 ;  /* 0x0000002400067202 */ /* 0x000fe20000000f00 */
[----:B------:R-:W-:Y:S01]  /*0500*/  IMAD.MOV.U32 R9, RZ, RZ, R48 ;  /* 0x000000ffff097224 */ /* 0x000fe200078e0030 */
[----:B------:R-:W-:Y:S01]  /*0510*/  MOV R0, R33 ;  /* 0x0000002100007202 */ /* 0x000fe20000000f00 */
[----:B------:R-:W-:Y:S01]  /*0520*/  IMAD.MOV.U32 R5, RZ, RZ, R37 ;  /* 0x000000ffff057224 */ /* 0x000fe200078e0025 */
[----:B------:R-:W-:Y:S01]  /*0530*/  MOV R47, 0x560 ;  /* 0x00000560002f7802 */ /* 0x000fe20000000f00 */
[----:B------:R-:W-:-:S07]  /*0540*/  IMAD.MOV.U32 R2, RZ, RZ, R32 ;  /* 0x000000ffff027224 */ /* 0x000fce00078e0020 */
[----:B-----5:R-:W-:Y:S05]  /*0550*/  CALL.REL.NOINC `($__internal_2_$__cuda_sm20_dsqrt_rn_f64_mediumpath_v1) ;  /* 0x0000004c00287944 */ /* 0x020fea0003c00000 */
[----:B------:R-:W-:Y:S02]  /*0560*/  IMAD.MOV.U32 R8, RZ, RZ, R2 ;  /* 0x000000ffff087224 */ /* 0x000fe400078e0002 */
[----:B------:R-:W-:-:S07]  /*0570*/  IMAD.MOV.U32 R9, RZ, RZ, R0 ;  /* 0x000000ffff097224 */ /* 0x000fce00078e0000 */
.L_x_12:
[----:B------:R-:W-:Y:S05]  /*0580*/  BSYNC.RECONVERGENT B3 ;  /* 0x0000000000037941 */ /* 0x000fea0003800200 */
.L_x_11:
[----:B------:R-:W-:Y:S01]  /*0590*/  DMUL R32, R32, R8 ;  /* 0x0000000820207228 */ /* 0x000fe20000000000 */
[----:B------:R-:W-:Y:S01]  /*05a0*/  MOV R2, 0x1 ;  /* 0x0000000100027802 */ /* 0x000fe20000000f00 */
[----:B-----5:R-:W-:Y:S01]  /*05b0*/  DMUL R34, R20, R34 ;  /* 0x0000002214227228 */ /* 0x020fe20000000000 */
[----:B------:R-:W-:Y:S03]  /*05c0*/  BSSY.RECONVERGENT B3, `(.L_x_13) ;  /* 0x0000016000037945 */ /* 0x000fe60003800200 */
[----:B------:R-:W0:Y:S06]  /*05d0*/  MUFU.RCP64H R3, R33 ;  /* 0x0000002100037308 */ /* 0x000e2c0000001800 */
[----:B------:R-:W-:Y:S01]  /*05e0*/  FSETP.GEU.AND P1, PT, |R35|, 6.5827683646048100446e-37, PT ;  /* 0x036000002300780b */ /* 0x000fe20003f2e200 */
[----:B0-----:R-:W-:-:S08]  /*05f0*/  DFMA R4, -R32, R2, 1 ;  /* 0x3ff000002004742b */ /* 0x001fd00000000102 */
[----:B------:R-:W-:-:S08]  /*0600*/  DFMA R4, R4, R4, R4 ;  /* 0x000000040404722b */ /* 0x000fd00000000004 */
[----:B------:R-:W-:-:S08]  /*0610*/  DFMA R4, R2, R4, R2 ;  /* 0x000000040204722b */ /* 0x000fd00000000002 */
[----:B------:R-:W-:-:S08]  /*0620*/  DFMA R2, -R32, R4, 1 ;  /* 0x3ff000002002742b */ /* 0x000fd00000000104 */
[----:B------:R-:W-:-:S08]  /*0630*/  DFMA R2, R4, R2, R4 ;  /* 0x000000020402722b */ /* 0x000fd00000000004 */
[----:B------:R-:W-:-:S08]  /*0640*/  DMUL R8, R34, R2 ;  /* 0x0000000222087228 */ /* 0x000fd00000000000 */
[----:B------:R-:W-:-:S08]  /*0650*/  DFMA R4, -R32, R8, R34 ;  /* 0x000000082004722b */ /* 0x000fd00000000122 */
[----:B------:R-:W-:-:S10]  /*0660*/  DFMA R8, R2, R4, R8 ;  /* 0x000000040208722b */ /* 0x000fd40000000008 */
[----:B------:R-:W-:-:S05]  /*0670*/  FFMA R0, RZ, R33, R9 ;  /* 0x00000021ff007223 */ /* 0x000fca0000000009 */
[----:B------:R-:W-:-:S13]  /*0680*/  FSETP.GT.AND P0, PT, |R0|, 1.469367938527859385e-39, PT ;  /* 0x001000000000780b */ /* 0x000fda0003f04200 */
[----:B------:R-:W-:Y:S05]  /*0690*/  @P0 BRA P1, `(.L_x_14) ;  /* 0x0000000000200947 */ /* 0x000fea0000800000 */
[----:B------:R-:W-:Y:S01]  /*06a0*/  IMAD.MOV.U32 R5, RZ, RZ, R34 ;  /* 0x000000ffff057224 */ /* 0x000fe200078e0022 */
[----:B------:R-:W-:Y:S01]  /*06b0*/  MOV R3, R32 ;  /* 0x0000002000037202 */ /* 0x000fe20000000f00 */
[----:B------:R-:W-:Y:S01]  /*06c0*/  IMAD.MOV.U32 R4, RZ, RZ, R35 ;  /* 0x000000ffff047224 */ /* 0x000fe200078e0023 */
[----:B------:R-:W-:Y:S01]  /*06d0*/  MOV R2, 0x700 ;  /* 0x0000070000027802 */ /* 0x000fe20000000f00 */
[----:B------:R-:W-:-:S07]  /*06e0*/  IMAD.MOV.U32 R0, RZ, RZ, R33 ;  /* 0x000000ffff007224 */ /* 0x000fce00078e0021 */
[----:B------:R-:W-:Y:S05]  /*06f0*/  CALL.REL.NOINC `($__internal_1_$__cuda_sm20_div_rn_f64_full) ;  /* 0x0000004400287944 */ /* 0x000fea0003c00000 */
[----:B------:R-:W-:Y:S01]  /*0700*/  IMAD.MOV.U32 R8, RZ, RZ, R3 ;  /* 0x000000ffff087224 */ /* 0x000fe200078e0003 */
[----:B------:R-:W-:-:S07]  /*0710*/  MOV R9, R0 ;  /* 0x0000000000097202 */ /* 0x000fce0000000f00 */
.L_x_14:
[----:B------:R-:W-:Y:S05]  /*0720*/  BSYNC.RECONVERGENT B3 ;  /* 0x0000000000037941 */ /* 0x000fea0003800200 */
.L_x_13:
[----:B------:R-:W2:Y:S01]  /*0730*/  LDG.E.64 R34, desc[UR12][R22.64+-0x10] ;  /* 0xfffff00c16227981 */ /* 0x000ea2000c1e1b00 */
[----:B------:R-:W0:Y:S03]  /*0740*/  LDC.64 R52, c[0x0][0x3a8] ;  /* 0x0000ea00ff347b82 */ /* 0x000e260000000a00 */
[----:B------:R-:W3:Y:S04]  /*0750*/  LDG.E.64 R32, desc[UR12][R22.64+-0x18] ;  /* 0xffffe80c16207981 */ /* 0x000ee8000c1e1b00 */
[----:B------:R-:W4:Y:S04]  /*0760*/  LDG.E.64 R36, desc[UR12][R22.64+-0x8] ;  /* 0xfffff80c16247981 */ /* 0x000f28000c1e1b00 */
[----:B------:R1:W5:Y:S01]  /*0770*/  LDG.E.64 R54, desc[UR12][R24.64+-0x8] ;  /* 0xfffff80c18367981 */ /* 0x000362000c1e1b00 */
[-C--:B------:R-:W-:Y:S01]  /*0780*/  DFMA R40, R30, R8.reuse, R40 ;  /* 0x000000081e28722b */ /* 0x080fe20000000028 */
[----:B------:R-:W-:Y:S01]  /*0790*/  BSSY.RECONVERGENT B3, `(.L_x_15) ;  /* 0x0000026000037945 */ /* 0x000fe20003800200 */
[----:B------:R-:W-:-:S02]  /*07a0*/  DFMA R42, R42, R8, R28 ;  /* 0x000000082a2a722b */ /* 0x000fc4000000001c */
[----:B------:R-:W-:Y:S02]  /*07b0*/  DFMA R38, R38, R8, R26 ;  /* 0x000000082626722b */ /* 0x000fe4000000001a */
[----:B--2---:R-:W-:Y:S02]  /*07c0*/  DADD R34, -R16, R34 ;  /* 0x0000000010227229 */ /* 0x004fe40000000122 */
[----:B---3--:R-:W-:-:S06]  /*07d0*/  DADD R32, -R18, R32 ;  /* 0x0000000012207229 */ /* 0x008fcc0000000120 */
[----:B------:R-:W-:Y:S02]  /*07e0*/  DMUL R2, R34, R34 ;  /* 0x0000002222027228 */ /* 0x000fe40000000000 */
[----:B----4-:R-:W-:-:S06]  /*07f0*/  DADD R36, -R14, R36 ;  /* 0x000000000e247229 */ /* 0x010fcc0000000124 */
[----:B------:R-:W-:-:S08]  /*0800*/  DFMA R2, R32, R32, R2 ;  /* 0x000000202002722b */ /* 0x000fd00000000002 */
[----:B------:R-:W-:-:S08]  /*0810*/  DFMA R2, R36, R36, R2 ;  /* 0x000000242402722b */ /* 0x000fd00000000002 */
[----:B0-----:R-:W-:Y:S01]  /*0820*/  DFMA R52, R52, R52, R2 ;  /* 0x000000343434722b */ /* 0x001fe20000000002 */
[----:B------:R-:W-:Y:S01]  /*0830*/  IMAD.MOV.U32 R2, RZ, RZ, 0x0 ;  /* 0x00000000ff027424 */ /* 0x000fe200078e00ff */
[----:B------:R-:W-:-:S04]  /*0840*/  MOV R3, 0x3fd80000 ;  /* 0x3fd8000000037802 */ /* 0x000fc80000000f00 */
        /* <DEDUP_REMOVED lines=9> */
[----:B------:R-:W-:Y:S02]  /*08e0*/  VIADD R29, R7, 0xfff00000 ;  /* 0xfff00000071d7836 */ /* 0x000fe40000000000 */
[----:B------:R-:W-:-:S04]  /*08f0*/  IMAD.MOV.U32 R28, RZ, RZ, R6 ;  /* 0x000000ffff1c7224 */ /* 0x000fc800078e0006 */
[----:B------:R-:W-:-:S08]  /*0900*/  DFMA R30, R2, -R2, R52 ;  /* 0x80000002021e722b */ /* 0x000fd00000000034 */
[----:B------:R-:W-:Y:S01]  /*0910*/  DFMA R8, R30, R28, R2 ;  /* 0x0000001c1e08722b */ /* 0x000fe20000000002 */
[----:B-1----:R-:W-:Y:S10]  /*0920*/  @!P0 BRA `(.L_x_16) ;  /* 0x0000000000308947 */ /* 0x002ff40003800000 */
[----:B------:R-:W-:Y:S01]  /*0930*/  MOV R9, R6 ;  /* 0x0000000600097202 */ /* 0x000fe20000000f00 */
[----:B------:R-:W-:Y:S01]  /*0940*/  IMAD.MOV.U32 R5, RZ, RZ, R3 ;  /* 0x000000ffff057224 */ /* 0x000fe200078e0003 */
[----:B------:R-:W-:Y:S01]  /*0950*/  MOV R6, R2 ;  /* 0x0000000200067202 */ /* 0x000fe20000000f00 */
[----:B------:R-:W-:Y:S01]  /*0960*/  IMAD.MOV.U32 R8, RZ, RZ, R30 ;  /* 0x000000ffff087224 */ /* 0x000fe200078e001e */
[----:B------:R-:W-:Y:S01]  /*0970*/  MOV R2, R52 ;  /* 0x0000003400027202 */ /* 0x000fe20000000f00 */
[----:B------:R-:W-:Y:S01]  /*0980*/  IMAD.MOV.U32 R7, RZ, RZ, R31 ;  /* 0x000000ffff077224 */ /* 0x000fe200078e001f */
[----:B------:R-:W-:Y:S01]  /*0990*/  MOV R47, 0x9d0 ;  /* 0x000009d0002f7802 */ /* 0x000fe20000000f00 */
[----:B------:R-:W-:Y:S02]  /*09a0*/  IMAD.MOV.U32 R3, RZ, RZ, R29 ;  /* 0x000000ffff037224 */ /* 0x000fe400078e001d */
[----:B------:R-:W-:-:S07]  /*09b0*/  IMAD.MOV.U32 R0, RZ, RZ, R53 ;  /* 0x000000ffff007224 */ /* 0x000fce00078e0035 */
[----:B-----5:R-:W-:Y:S05]  /*09c0*/  CALL.REL.NOINC `($__internal_2_$__cuda_sm20_dsqrt_rn_f64_mediumpath_v1) ;  /* 0x00000048000c7944 */ /* 0x020fea0003c00000 */
[----:B------:R-:W-:Y:S01]  /*09d0*/  IMAD.MOV.U32 R8, RZ, RZ, R2 ;  /* 0x000000ffff087224 */ /* 0x000fe200078e0002 */
[----:B------:R-:W-:-:S07]  /*09e0*/  MOV R9, R0 ;  /* 0x0000000000097202 */ /* 0x000fce0000000f00 */
.L_x_16:
[----:B------:R-:W-:Y:S05]  /*09f0*/  BSYNC.RECONVERGENT B3 ;  /* 0x0000000000037941 */ /* 0x000fea0003800200 */
.L_x_15:
[----:B------:R-:W-:Y:S01]  /*0a00*/  DMUL R52, R52, R8 ;  /* 0x0000000834347228 */ /* 0x000fe20000000000 */
[----:B------:R-:W-:Y:S01]  /*0a10*/  IMAD.MOV.U32 R2, RZ, RZ, 0x1 ;  /* 0x00000001ff027424 */ /* 0x000fe200078e00ff */
        /* <DEDUP_REMOVED lines=21> */
[----:B------:R-:W-:Y:S01]  /*0b70*/  MOV R8, R3 ;  /* 0x0000000300087202 */ /* 0x000fe20000000f00 */
[----:B------:R-:W-:-:S07]  /*0b80*/  IMAD.MOV.U32 R9, RZ, RZ, R0 ;  /* 0x000000ffff097224 */ /* 0x000fce00078e0000 */
.L_x_18:
[----:B------:R-:W-:Y:S05]  /*0b90*/  BSYNC.RECONVERGENT B3 ;  /* 0x0000000000037941 */ /* 0x000fea0003800200 */
.L_x_17:
        /* <DEDUP_REMOVED lines=16> */
[----:B------:R-:W-:Y:S01]  /*0ca0*/  MOV R2, 0x0 ;  /* 0x0000000000027802 */ /* 0x000fe20000000f00 */
[----:B------:R-:W-:-:S04]  /*0cb0*/  IMAD.MOV.U32 R3, RZ, RZ, 0x3fd80000 ;  /* 0x3fd80000ff037424 */ /* 0x000fc800078e00ff */
        /* <DEDUP_REMOVED lines=17> */
[----:B------:R-:W-:Y:S01]  /*0dd0*/  MOV R47, 0xe40 ;  /* 0x00000e40002f7802 */ /* 0x000fe20000000f00 */
[----:B------:R-:W-:Y:S01]  /*0de0*/  IMAD.MOV.U32 R5, RZ, RZ, R3 ;  /* 0x000000ffff057224 */ /* 0x000fe200078e0003 */
[----:B------:R-:W-:Y:S01]  /*0df0*/  MOV R3, R41 ;  /* 0x0000002900037202 */ /* 0x000fe20000000f00 */
[----:B------:R-:W-:Y:S02]  /*0e00*/  IMAD.MOV.U32 R8, RZ, RZ, R42 ;  /* 0x000000ffff087224 */ /* 0x000fe400078e002a */
[----:B------:R-:W-:Y:S02]  /*0e10*/  IMAD.MOV.U32 R2, RZ, RZ, R52 ;  /* 0x000000ffff027224 */ /* 0x000fe400078e0034 */
[----:B------:R-:W-:-:S07]  /*0e20*/  IMAD.MOV.U32 R0, RZ, RZ, R53 ;  /* 0x000000ffff007224 */ /* 0x000fce00078e0035 */
[----:B-----5:R-:W-:Y:S05]  /*0e30*/  CALL.REL.NOINC `($__internal_2_$__cuda_sm20_dsqrt_rn_f64_mediumpath_v1) ;  /* 0x0000004000f07944 */ /* 0x020fea0003c00000 */
[----:B------:R-:W-:Y:S01]  /*0e40*/  MOV R8, R2 ;  /* 0x0000000200087202 */ /* 0x000fe20000000f00 */
[----:B------:R-:W-:-:S07]  /*0e50*/  IMAD.MOV.U32 R9, RZ, RZ, R0 ;  /* 0x000000ffff097224 */ /* 0x000fce00078e0000 */
.L_x_20:
[----:B------:R-:W-:Y:S05]  /*0e60*/  BSYNC.RECONVERGENT B3 ;  /* 0x0000000000037941 */ /* 0x000fea0003800200 */
.L_x_19:
        /* <DEDUP_REMOVED lines=17> */
[----:B------:R-:W-:Y:S01]  /*0f80*/  MOV R5, R54 ;  /* 0x0000003600057202 */ /* 0x000fe20000000f00 */
[----:B------:R-:W-:Y:S01]  /*0f90*/  IMAD.MOV.U32 R4, RZ, RZ, R55 ;  /* 0x000000ffff047224 */ /* 0x000fe200078e0037 */
[----:B------:R-:W-:Y:S01]  /*0fa0*/  MOV R0, R53 ;  /* 0x0000003500007202 */ /* 0x000fe20000000f00 */
[----:B------:R-:W-:Y:S01]  /*0fb0*/  IMAD.MOV.U32 R3, RZ, RZ, R52 ;  /* 0x000000ffff037224 */ /* 0x000fe200078e0034 */
[----:B------:R-:W-:-:S07]  /*0fc0*/  MOV R2, 0xfe0 ;  /* 0x00000fe000027802 */ /* 0x000fce0000000f00 */
[----:B------:R-:W-:Y:S05]  /*0fd0*/  CALL.REL.NOINC `($__internal_1_$__cuda_sm20_div_rn_f64_full) ;  /* 0x0000003800f07944 */ /* 0x000fea0003c00000 */
[----:B------:R-:W-:Y:S02]  /*0fe0*/  IMAD.MOV.U32 R8, RZ, RZ, R3 ;  /* 0x000000ffff087224 */ /* 0x000fe400078e0003 */
[----:B------:R-:W-:-:S07]  /*0ff0*/  IMAD.MOV.U32 R9, RZ, RZ, R0 ;  /* 0x000000ffff097224 */ /* 0x000fce00078e0000 */
.L_x_22:
[----:B------:R-:W-:Y:S05]  /*1000*/  BSYNC.RECONVERGENT B3 ;  /* 0x0000000000037941 */ /* 0x000fea0003800200 */
.L_x_21:
        /* <DEDUP_REMOVED lines=16> */
[----:B------:R-:W-:Y:S02]  /*1110*/  IMAD.MOV.U32 R2, RZ, RZ, 0x0 ;  /* 0x00000000ff027424 */ /* 0x000fe400078e00ff */
[----:B------:R-:W-:-:S03]  /*1120*/  IMAD.MOV.U32 R3, RZ, RZ, 0x3fd80000 ;  /* 0x3fd80000ff037424 */ /* 0x000fc600078e00ff */
[----:B------:R-:W0:Y:S04]  /*1130*/  MUFU.RSQ64H R5, R53 ;  /* 0x0000003500057308 */ /* 0x000e280000001c00 */
[----:B------:R-:W-:-:S04]  /*1140*/  IADD3 R4, PT, PT, R53, -0x3500000, RZ ;  /* 0xfcb0000035047810 */ /* 0x000fc80007ffe0ff */
[----:B------:R-:W-:Y:S02]  /*1150*/  ISETP.GE.U32.AND P0, PT, R4, 0x7ca00000, PT ;  /* 0x7ca000000400780c */ /* 0x000fe40003f06070 */
[----:B0-----:R-:W-:-:S08]  /*1160*/  DMUL R6, R4, R4 ;  /* 0x0000000404067228 */ /* 0x001fd00000000000 */
[----:B------:R-:W-:-:S08]  /*1170*/  DFMA R6, R52, -R6, 1 ;  /* 0x3ff000003406742b */ /* 0x000fd00000000806 */
[----:B------:R-:W-:Y:S02]  /*1180*/  DFMA R2, R6, R2, 0.5 ;  /* 0x3fe000000602742b */ /* 0x000fe40000000002 */
[----:B------:R-:W-:-:S08]  /*1190*/  DMUL R6, R4, R6 ;  /* 0x0000000604067228 */ /* 0x000fd00000000000 */
[----:B------:R-:W-:-:S08]  /*11a0*/  DFMA R6, R2, R6, R4 ;  /* 0x000000060206722b */ /* 0x000fd00000000004 */
[----:B------:R-:W-:Y:S02]  /*11b0*/  DMUL R2, R52, R6 ;  /* 0x0000000634027228 */ /* 0x000fe40000000000 */
[----:B------:R-:W-:Y:S01]  /*11c0*/  IADD3 R27, PT, PT, R7, -0x100000, RZ ;  /* 0xfff00000071b7810 */ /* 0x000fe20007ffe0ff */
[----:B------:R-:W-:-:S05]  /*11d0*/  IMAD.MOV.U32 R26, RZ, RZ, R6 ;  /* 0x000000ffff1a7224 */ /* 0x000fca00078e0006 */
        /* <DEDUP_REMOVED lines=15> */
.L_x_24:
[----:B------:R-:W-:Y:S05]  /*12d0*/  BSYNC.RECONVERGENT B3 ;  /* 0x0000000000037941 */ /* 0x000fea0003800200 */
.L_x_23:
        /* <DEDUP_REMOVED lines=25> */
.L_x_26:
[----:B------:R-:W-:Y:S05]  /*1470*/  BSYNC.RECONVERGENT B3 ;  /* 0x0000000000037941 */ /* 0x000fea0003800200 */
.L_x_25:
[----:B------:R-:W-:Y:S01]  /*1480*/  VIADD R10, R10, 0x4 ;  /* 0x000000040a0a7836 */ /* 0x000fe20000000000 */
[----:B------:R-:W-:Y:S01]  /*1490*/  IADD3 R22, P1, PT, R22, 0x60, RZ ;  /* 0x0000006016167810 */ /* 0x000fe20007f3e0ff */
[-C--:B------:R-:W-:Y:S01]  /*14a0*/  DFMA R28, R40, R26.reuse, R28 ;  /* 0x0000001a281c722b */ /* 0x080fe2000000001c */
[----:B------:R-:W-:Y:S01]  /*14b0*/  IADD3 R24, P2, PT, R24, 0x20, RZ ;  /* 0x0000002018187810 */ /* 0x000fe20007f5e0ff */
[-C--:B------:R-:W-:Y:S01]  /*14c0*/  DFMA R40, R38, R26.reuse, R34 ;  /* 0x0000001a2628722b */ /* 0x080fe20000000022 */
[----:B------:R-:W-:Y:S01]  /*14d0*/  ISETP.NE.AND P0, PT, R10, RZ, PT ;  /* 0x000000ff0a00720c */ /* 0x000fe20003f05270 */
[----:B------:R-:W-:Y:S01]  /*14e0*/  DFMA R26, R42, R26, R36 ;  /* 0x0000001a2a1a722b */ /* 0x000fe20000000024 */
[----:B------:R-:W-:Y:S01]  /*14f0*/  IMAD.X R23, RZ, RZ, R23, P1 ;  /* 0x000000ffff177224 */ /* 0x000fe200008e0617 */
[----:B------:R-:W-:-:S10]  /*1500*/  IADD3.X R25, PT, PT, RZ, R25, RZ, P2, !PT ;  /* 0x00000019ff197210 */ /* 0x000fd400017fe4ff */
[----:B------:R-:W-:Y:S05]  /*1510*/  @P0 BRA `(.L_x_27) ;  /* 0xffffffec00780947 */ /* 0x000fea000383ffff */
.L_x_10:
[----:B------:R-:W-:Y:S05]  /*1520*/  BSYNC.RECONVERGENT B2 ;  /* 0x0000000000027941 */ /* 0x000fea0003800200 */
.L_x_9:
[----:B------:R-:W-:-:S13]  /*1530*/  LOP3.LUT P0, R0, R44, 0x3, RZ, 0xc0, !PT ;  /* 0x000000032c007812 */ /* 0x000fda000780c0ff */
[----:B------:R-:W-:Y:S05]  /*1540*/  @!P0 BRA `(.L_x_8) ;  /* 0x0000000c008c8947 */ /* 0x000fea0003800000 */
[----:B------:R-:W-:Y:S01]  /*1550*/  ISETP.NE.AND P0, PT, R0, 0x1, PT ;  /* 0x000000010000780c */ /* 0x000fe20003f05270 */
[----:B------:R-:W-:-:S12]  /*1560*/  BSSY.RECONVERGENT B2, `(.L_x_28) ;  /* 0x0000093000027945 */ /* 0x000fd80003800200 */
[----:B------:R-:W-:Y:S05]  /*1570*/  @!P0 BRA `(.L_x_29) ;  /* 0x0000000800448947 */ /* 0x000fea0003800000 */
[----:B------:R-:W0:Y:S01]  /*1580*/  LDC.64 R24, c[0x0][0x380] ;  /* 0x0000e000ff187b82 */ /* 0x000e220000000a00 */
[----:B------:R-:W-:-:S07]  /*1590*/  IMAD R3, R11, 0x3, RZ ;  /* 0x000000030b037824 */ /* 0x000fce00078e02ff */
[----:B------:R-:W1:Y:S08]  /*15a0*/  LDC.64 R22, c[0x0][0x388] ;  /* 0x0000e200ff167b82 */ /* 0x000e700000000a00 */
[----:B------:R-:W2:Y:S01]  /*15b0*/  LDC.64 R30, c[0x0][0x3a8] ;  /* 0x0000ea00ff1e7b82 */ /* 0x000ea20000000a00 */
[----:B0-----:R-:W-:-:S05]  /*15c0*/  IMAD.WIDE.U32 R24, R3, 0x8, R24 ;  /* 0x0000000803187825 */ /* 0x001fca00078e0018 */
[----:B------:R-:W3:Y:S04]  /*15d0*/  LDG.E.64 R34, desc[UR12][R24.64+0x8] ;  /* 0x0000080c18227981 */ /* 0x000ee8000c1e1b00 */
[----:B------:R-:W4:Y:S04]  /*15e0*/  LDG.E.64 R36, desc[UR12][R24.64] ;  /* 0x0000000c18247981 */ /* 0x000f28000c1e1b00 */
[----:B------:R-:W2:Y:S01]  /*15f0*/  LDG.E.64 R32, desc[UR12][R24.64+0x10] ;  /* 0x0000100c18207981 */ /* 0x000ea2000c1e1b00 */
[----:B-1----:R-:W-:-:S05]  /*1600*/  IMAD.WIDE.U32 R22, R11, 0x8, R22 ;  /* 0x000000080b167825 */ /* 0x002fca00078e0016 */
[----:B------:R0:W5:Y:S01]  /*1610*/  LDG.E.64 R38, desc[UR12][R22.64] ;  /* 0x0000000c16267981 */ /* 0x000162000c1e1b00 */
[----:B------:R-:W-:Y:S01]  /*1620*/  IMAD.MOV.U32 R6, RZ, RZ, 0x0 ;  /* 0x00000000ff067424 */ /* 0x000fe200078e00ff */
[----:B------:R-:W-:Y:S01]  /*1630*/  MOV R7, 0x3fd80000 ;  /* 0x3fd8000000077802 */ /* 0x000fe20000000f00 */
[----:B------:R-:W-:Y:S01]  /*1640*/  BSSY.RECONVERGENT B3, `(.L_x_30) ;  /* 0x0000020000037945 */ /* 0x000fe20003800200 */
[----:B---3--:R-:W-:Y:S02]  /*1650*/  DADD R34, -R16, R34 ;  /* 0x0000000010227229 */ /* 0x008fe40000000122 */
[----:B----4-:R-:W-:-:S06]  /*1660*/  DADD R36, -R18, R36 ;  /* 0x0000000012247229 */ /* 0x010fcc0000000124 */
[----:B------:R-:W-:Y:S02]  /*1670*/  DMUL R2, R34, R34 ;  /* 0x0000002222027228 */ /* 0x000fe40000000000 */
[----:B--2---:R-:W-:-:S06]  /*1680*/  DADD R32, -R14, R32 ;  /* 0x000000000e207229 */ /* 0x004fcc0000000120 */
[----:B------:R-:W-:-:S08]  /*1690*/  DFMA R2, R36, R36, R2 ;  /* 0x000000242402722b */ /* 0x000fd00000000002 */
[----:B------:R-:W-:-:S08]  /*16a0*/  DFMA R2, R32, R32, R2 ;  /* 0x000000202002722b */ /* 0x000fd00000000002 */
[----:B------:R-:W-:-:S06]  /*16b0*/  DFMA R30, R30, R30, R2 ;  /* 0x0000001e1e1e722b */ /* 0x000fcc0000000002 */
[----:B------:R-:W1:Y:S04]  /*16c0*/  MUFU.RSQ64H R5, R31 ;  /* 0x0000001f00057308 */ /* 0x000e680000001c00 */
[----:B------:R-:W-:-:S05]  /*16d0*/  VIADD R4, R31, 0xfcb00000 ;  /* 0xfcb000001f047836 */ /* 0x000fca0000000000 */
[----:B------:R-:W-:Y:S01]  /*16e0*/  ISETP.GE.U32.AND P0, PT, R4, 0x7ca00000, PT ;  /* 0x7ca000000400780c */ /* 0x000fe20003f06070 */
[----:B-1----:R-:W-:-:S08]  /*16f0*/  DMUL R2, R4, R4 ;  /* 0x0000000404027228 */ /* 0x002fd00000000000 */
        /* <DEDUP_REMOVED lines=9> */
[----:B0-----:R-:W-:Y:S10]  /*1790*/  @!P0 BRA `(.L_x_31) ;  /* 0x0000000000288947 */ /* 0x001ff40003800000 */
        /* <DEDUP_REMOVED lines=8> */
[----:B------:R-:W-:Y:S01]  /*1820*/  MOV R8, R2 ;  /* 0x0000000200087202 */ /* 0x000fe20000000f00 */
[----:B------:R-:W-:-:S07]  /*1830*/  IMAD.MOV.U32 R9, RZ, RZ, R0 ;  /* 0x000000ffff097224 */ /* 0x000fce00078e0000 */
.L_x_31:
[----:B------:R-:W-:Y:S05]  /*1840*/  BSYNC.RECONVERGENT B3 ;  /* 0x0000000000037941 */ /* 0x000fea0003800200 */
.L_x_30:
        /* <DEDUP_REMOVED lines=25> */
.L_x_33:
[----:B------:R-:W-:Y:S05]  /*19e0*/  BSYNC.RECONVERGENT B3 ;  /* 0x0000000000037941 */ /* 0x000fea0003800200 */
.L_x_32:
[----:B------:R-:W2:Y:S01]  /*19f0*/  LDG.E.64 R2, desc[UR12][R24.64+0x20] ;  /* 0x0000200c18027981 */ /* 0x000ea2000c1e1b00 */
[----:B------:R-:W0:Y:S03]  /*1a00*/  LDC.64 R38, c[0x0][0x3a8] ;  /* 0x0000ea00ff267b82 */ /* 0x000e260000000a00 */
[----:B------:R-:W3:Y:S04]  /*1a10*/  LDG.E.64 R30, desc[UR12][R24.64+0x18] ;  /* 0x0000180c181e7981 */ /* 0x000ee8000c1e1b00 */
[----:B------:R2:W4:Y:S04]  /*1a20*/  LDG.E.64 R4, desc[UR12][R24.64+0x28] ;  /* 0x0000280c18047981 */ /* 0x000528000c1e1b00 */
[----:B------:R4:W5:Y:S01]  /*1a30*/  LDG.E.64 R42, desc[UR12][R22.64+0x8] ;  /* 0x0000080c162a7981 */ /* 0x000962000c1e1b00 */
[----:B------:R-:W-:Y:S01]  /*1a40*/  IMAD.MOV.U32 R48, RZ, RZ, 0x0 ;  /* 0x00000000ff307424 */ /* 0x000fe200078e00ff */
[-C--:B------:R-:W-:Y:S01]  /*1a50*/  DFMA R28, R36, R8.reuse, R28 ;  /* 0x00000008241c722b */ /* 0x080fe2000000001c */
[----:B------:R-:W-:Y:S01]  /*1a60*/  IMAD.MOV.U32 R49, RZ, RZ, 0x3fd80000 ;  /* 0x3fd80000ff317424 */ /* 0x000fe200078e00ff */
[-C--:B------:R-:W-:Y:S01]  /*1a70*/  DFMA R40, R34, R8.reuse, R40 ;  /* 0x000000082228722b */ /* 0x080fe20000000028 */
[----:B------:R-:W-:Y:S01]  /*1a80*/  BSSY.RECONVERGENT B3, `(.L_x_34) ;  /* 0x0000022000037945 */ /* 0x000fe20003800200 */
[----:B------:R-:W-:-:S02]  /*1a90*/  DFMA R26, R32, R8, R26 ;  /* 0x00000008201a722b */ /* 0x000fc4000000001a */
[----:B--2---:R-:W-:Y:S02]  /*1aa0*/  DADD R24, -R16, R2 ;  /* 0x0000000010187229 */ /* 0x004fe40000000102 */
[----:B---3--:R-:W-:-:S06]  /*1ab0*/  DADD R30, -R18, R30 ;  /* 0x00000000121e7229 */ /* 0x008fcc000000011e */
[----:B------:R-:W-:Y:S02]  /*1ac0*/  DMUL R2, R24, R24 ;  /* 0x0000001818027228 */ /* 0x000fe40000000000 */
[----:B----4-:R-:W-:-:S06]  /*1ad0*/  DADD R22, -R14, R4 ;  /* 0x000000000e167229 */ /* 0x010fcc0000000104 */
[----:B------:R-:W-:-:S08]  /*1ae0*/  DFMA R2, R30, R30, R2 ;  /* 0x0000001e1e02722b */ /* 0x000fd00000000002 */
[----:B------:R-:W-:-:S08]  /*1af0*/  DFMA R2, R22, R22, R2 ;  /* 0x000000161602722b */ /* 0x000fd00000000002 */
[----:B0-----:R-:W-:-:S06]  /*1b00*/  DFMA R38, R38, R38, R2 ;  /* 0x000000262626722b */ /* 0x001fcc0000000002 */
        /* <DEDUP_REMOVED lines=13> */
[----:B------:R-:W-:Y:S10]  /*1be0*/  @!P0 BRA `(.L_x_35) ;  /* 0x00000000002c8947 */ /* 0x000ff40003800000 */
        /* <DEDUP_REMOVED lines=11> */
.L_x_35:
[----:B------:R-:W-:Y:S05]  /*1ca0*/  BSYNC.RECONVERGENT B3 ;  /* 0x0000000000037941 */ /* 0x000fea0003800200 */
.L_x_34:
        /* <DEDUP_REMOVED lines=25> */
.L_x_37:
[----:B------:R-:W-:Y:S05]  /*1e40*/  BSYNC.RECONVERGENT B3 ;  /* 0x0000000000037941 */ /* 0x000fea0003800200 */
.L_x_36:
[-C--:B------:R-:W-:Y:S01]  /*1e50*/  DFMA R28, R30, R2.reuse, R28 ;  /* 0x000000021e1c722b */ /* 0x080fe2000000001c */
[----:B------:R-:W-:Y:S01]  /*1e60*/  IADD3 R11, PT, PT, R11, 0x2, RZ ;  /* 0x000000020b0b7810 */ /* 0x000fe20007ffe0ff */
[-C--:B------:R-:W-:Y:S02]  /*1e70*/  DFMA R40, R24, R2.reuse, R40 ;  /* 0x000000021828722b */ /* 0x080fe40000000028 */
[----:B------:R-:W-:-:S11]  /*1e80*/  DFMA R26, R22, R2, R26 ;  /* 0x00000002161a722b */ /* 0x000fd6000000001a */
.L_x_29:
[----:B------:R-:W-:Y:S05]  /*1e90*/  BSYNC.RECONVERGENT B2 ;  /* 0x0000000000027941 */ /* 0x000fea0003800200 */
.L_x_28:
[----:B------:R-:W-:-:S04]  /*1ea0*/  LOP3.LUT R0, R44, 0x1, RZ, 0xc0, !PT ;  /* 0x000000012c007812 */ /* 0x000fc800078ec0ff */
[----:B------:R-:W-:-:S13]  /*1eb0*/  ISETP.NE.U32.AND P0, PT, R0, 0x1, PT ;  /* 0x000000010000780c */ /* 0x000fda0003f05070 */
[----:B------:R-:W-:Y:S05]  /*1ec0*/  @P0 BRA `(.L_x_8) ;  /* 0x00000004002c0947 */ /* 0x000fea0003800000 */
        /* <DEDUP_REMOVED lines=8> */
[----:B-1----:R-:W-:-:S06]  /*1f50*/  IMAD.WIDE.U32 R32, R11, 0x8, R32 ;  /* 0x000000080b207825 */ /* 0x002fcc00078e0020 */
[----:B------:R-:W5:Y:S01]  /*1f60*/  LDG.E.64 R32, desc[UR12][R32.64] ;  /* 0x0000000c20207981 */ /* 0x000f62000c1e1b00 */
[----:B------:R-:W-:Y:S01]  /*1f70*/  BSSY.RECONVERGENT B2, `(.L_x_38) ;  /* 0x0000023000027945 */ /* 0x000fe20003800200 */
[----:B---3--:R-:W-:Y:S02]  /*1f80*/  DADD R22, -R16, R22 ;  /* 0x0000000010167229 */ /* 0x008fe40000000116 */
[----:B----4-:R-:W-:-:S06]  /*1f90*/  DADD R24, -R18, R24 ;  /* 0x0000000012187229 */ /* 0x010fcc0000000118 */
[----:B------:R-:W-:Y:S02]  /*1fa0*/  DMUL R6, R22, R22 ;  /* 0x0000001616067228 */ /* 0x000fe40000000000 */
[----:B--2---:R-:W-:-:S06]  /*1fb0*/  DADD R10, -R14, R4 ;  /* 0x000000000e0a7229 */ /* 0x004fcc0000000104 */
[----:B------:R-:W-:-:S08]  /*1fc0*/  DFMA R6, R24, R24, R6 ;  /* 0x000000181806722b */ /* 0x000fd00000000006 */
[----:B------:R-:W-:-:S08]  /*1fd0*/  DFMA R6, R10, R10, R6 ;  /* 0x0000000a0a06722b */ /* 0x000fd00000000006 */
[----:B------:R-:W-:Y:S01]  /*1fe0*/  DFMA R30, R30, R30, R6 ;  /* 0x0000001e1e1e722b */ /* 0x000fe20000000006 */
        /* <DEDUP_REMOVED lines=15> */
[----:B------:R-:W-:Y:S10]  /*20e0*/  @!P0 BRA `(.L_x_39) ;  /* 0x00000000002c8947 */ /* 0x000ff40003800000 */
        /* <DEDUP_REMOVED lines=11> */
.L_x_39:
[----:B------:R-:W-:Y:S05]  /*21a0*/  BSYNC.RECONVERGENT B2 ;  /* 0x0000000000027941 */ /* 0x000fea0003800200 */
.L_x_38:
        /* <DEDUP_REMOVED lines=25> */
.L_x_41:
[----:B------:R-:W-:Y:S05]  /*2340*/  BSYNC.RECONVERGENT B2 ;  /* 0x0000000000027941 */ /* 0x000fea0003800200 */
.L_x_40:
[-C--:B------:R-:W-:Y:S02]  /*2350*/  DFMA R28, R24, R2.reuse, R28 ;  /* 0x00000002181c722b */ /* 0x080fe4000000001c */
[-C--:B------:R-:W-:Y:S02]  /*2360*/  DFMA R40, R22, R2.reuse, R40 ;  /* 0x000000021628722b */ /* 0x080fe40000000028 */
[----:B------:R-:W-:-:S11]  /*2370*/  DFMA R26, R10, R2, R26 ;  /* 0x000000020a1a722b */ /* 0x000fd6000000001a */
.L_x_8:
[----:B------:R-:W-:Y:S05]  /*2380*/  BSYNC.RECONVERGENT B0 ;  /* 0x0000000000007941 */ /* 0x000fea0003800200 */
.L_x_7:
[----:B------:R-:W0:Y:S01]  /*2390*/  LDCU UR4, c[0x0][0x398] ;  /* 0x00007300ff0477ac */ /* 0x000e220008000800 */
[----:B------:R-:W-:Y:S01]  /*23a0*/  BSSY.RECONVERGENT B0, `(.L_x_42) ;  /* 0x0000055000007945 */ /* 0x000fe20003800200 */
[----:B0-----:R-:W-:-:S13]  /*23b0*/  ISETP.GE.AND P0, PT, R44, UR4, PT ;  /* 0x000000042c007c0c */ /* 0x001fda000bf06270 */
[----:B------:R-:W-:Y:S05]  /*23c0*/  @P0 BRA `(.L_x_43) ;  /* 0x0000000400480947 */ /* 0x000fea0003800000 */
[----:B------:R-:W-:Y:S01]  /*23d0*/  ISETP.NE.AND P0, PT, R46, R44, PT ;  /* 0x0000002c2e00720c */ /* 0x000fe20003f05270 */
        /* <DEDUP_REMOVED lines=12> */
[----:B------:R-:W-:Y:S01]  /*24a0*/  IMAD.MOV.U32 R6, RZ, RZ, 0x0 ;  /* 0x00000000ff067424 */ /* 0x000fe200078e00ff */
[----:B------:R-:W-:Y:S01]  /*24b0*/  MOV R7, 0x3fd80000 ;  /* 0x3fd8000000077802 */ /* 0x000fe20000000f00 */
[----:B------:R-:W-:Y:S01]  /*24c0*/  BSSY.RECONVERGENT B3, `(.L_x_46) ;  /* 0x0000021000037945 */ /* 0x000fe20003800200 */
[----:B---3-5:R-:W-:Y:S02]  /*24d0*/  DADD R20, -R16, R20 ;  /* 0x0000000010147229 */ /* 0x028fe40000000114 */
[----:B----4-:R-:W-:-:S06]  /*24e0*/  DADD R22, -R18, R22 ;  /* 0x0000000012167229 */ /* 0x010fcc0000000116 */
[----:B------:R-:W-:Y:S02]  /*24f0*/  DMUL R4, R20, R20 ;  /* 0x0000001414047228 */ /* 0x000fe40000000000 */
[----:B--2---:R-:W-:-:S06]  /*2500*/  DADD R10, -R14, R10 ;  /* 0x000000000e0a7229 */ /* 0x004fcc000000010a */
[----:B------:R-:W-:-:S08]  /*2510*/  DFMA R4, R22, R22, R4 ;  /* 0x000000161604722b */ /* 0x000fd00000000004 */
[----:B------:R-:W-:-:S08]  /*2520*/  DFMA R4, R10, R10, R4 ;  /* 0x0000000a0a04722b */ /* 0x000fd00000000004 */
[----:B------:R-:W-:-:S06]  /*2530*/  DFMA R24, R24, R24, R4 ;  /* 0x000000181818722b */ /* 0x000fcc0000000004 */
        /* <DEDUP_REMOVED lines=23> */
[----:B------:R-:W-:Y:S05]  /*26b0*/  CALL.REL.NOINC `($__internal_2_$__cuda_sm20_dsqrt_rn_f64_mediumpath_v1) ;  /* 0x0000002800d07944 */ /* 0x000fea0003c00000 */
[----:B------:R-:W-:-:S07]  /*26c0*/  IMAD.MOV.U32 R3, RZ, RZ, R0 ;  /* 0x000000ffff037224 */ /* 0x000fce00078e0000 */
.L_x_47:
[----:B------:R-:W-:Y:S05]  /*26d0*/  BSYNC.RECONVERGENT B3 ;  /* 0x0000000000037941 */ /* 0x000fea0003800200 */
.L_x_46:
[----:B------:R-:W-:Y:S01]  /*26e0*/  DMUL R24, R24, R2 ;  /* 0x0000000218187228 */ /* 0x000fe20000000000 */
[----:B------:R-:W0:Y:S01]  /*26f0*/  LDCU.64 UR4, c[0x0][0x3a0] ;  /* 0x00007400ff0477ac */ /* 0x000e220008000a00 */
[----:B------:R-:W-:Y:S01]  /*2700*/  MOV R2, 0x1 ;  /* 0x0000000100027802 */ /* 0x000fe20000000f00 */
[----:B------:R-:W-:Y:S03]  /*2710*/  BSSY.RECONVERGENT B3, `(.L_x_48) ;  /* 0x0000018000037945 */ /* 0x000fe60003800200 */
[----:B------:R-:W1:Y:S01]  /*2720*/  MUFU.RCP64H R3, R25 ;  /* 0x0000001900037308 */ /* 0x000e620000001800 */
[----:B0-----:R-:W-:Y:S02]  /*2730*/  DMUL R6, R12, UR4 ;  /* 0x000000040c067c28 */ /* 0x001fe40008000000 */
[----:B-1----:R-:W-:-:S06]  /*2740*/  DFMA R4, -R24, R2, 1 ;  /* 0x3ff000001804742b */ /* 0x002fcc0000000102 */
[----:B------:R-:W-:Y:S02]  /*2750*/  DMUL R30, R6, R30 ;  /* 0x0000001e061e7228 */ /* 0x000fe40000000000 */
[----:B------:R-:W-:-:S08]  /*2760*/  DFMA R4, R4, R4, R4 ;  /* 0x000000040404722b */ /* 0x000fd00000000004 */
[----:B------:R-:W-:Y:S01]  /*2770*/  FSETP.GEU.AND P1, PT, |R31|, 6.5827683646048100446e-37, PT ;  /* 0x036000001f00780b */ /* 0x000fe20003f2e200 */
        /* <DEDUP_REMOVED lines=17> */
.L_x_49:
[----:B------:R-:W-:Y:S05]  /*2890*/  BSYNC.RECONVERGENT B3 ;  /* 0x0000000000037941 */ /* 0x000fea0003800200 */
.L_x_48:
[-C--:B------:R-:W-:Y:S02]  /*28a0*/  DFMA R28, R22, R2.reuse, R28 ;  /* 0x00000002161c722b */ /* 0x080fe4000000001c */
[-C--:B------:R-:W-:Y:S02]  /*28b0*/  DFMA R40, R20, R2.reuse, R40 ;  /* 0x000000021428722b */ /* 0x080fe40000000028 */
[----:B------:R-:W-:-:S11]  /*28c0*/  DFMA R26, R10, R2, R26 ;  /* 0x000000020a1a722b */ /* 0x000fd6000000001a */
.L_x_45:
[----:B------:R-:W-:Y:S05]  /*28d0*/  BSYNC.RECONVERGENT B2 ;  /* 0x0000000000027941 */ /* 0x000fea0003800200 */
.L_x_44:
[----:B------:R-:W-:-:S07]  /*28e0*/  VIADD R44, R44, 0x1 ;  /* 0x000000012c2c7836 */ /* 0x000fce0000000000 */
.L_x_43:
[----:B------:R-:W-:Y:S05]  /*28f0*/  BSYNC.RECONVERGENT B0 ;  /* 0x0000000000007941 */ /* 0x000fea0003800200 */
.L_x_42:
[----:B------:R-:W0:Y:S01]  /*2900*/  LDCU UR4, c[0x0][0x398] ;  /* 0x00007300ff0477ac */ /* 0x000e220008000800 */
[----:B------:R-:W-:Y:S01]  /*2910*/  BSSY.RECONVERGENT B0, `(.L_x_50) ;  /* 0x0000222000007945 */ /* 0x000fe20003800200 */
[----:B0-----:R-:W-:-:S13]  /*2920*/  ISETP.GE.AND P0, PT, R44, UR4, PT ;  /* 0x000000042c007c0c */ /* 0x001fda000bf06270 */
[----:B------:R-:W-:Y:S05]  /*2930*/  @P0 BRA `(.L_x_51) ;  /* 0x00000020007c0947 */ /* 0x000fea0003800000 */
[----:B------:R-:W0:Y:S01]  /*2940*/  LDCU.64 UR6, c[0x0][0x3a0] ;  /* 0x00007400ff0677ac */ /* 0x000e220008000a00 */
[C---:B------:R-:W-:Y:S01]  /*2950*/  VIADD R0, R44.reuse, -UR4 ;  /* 0x800000042c007c36 */ /* 0x040fe20008000000 */
[----:B------:R-:W-:Y:S01]  /*2960*/  IADD3 R10, PT, PT, -R44, UR4, RZ ;  /* 0x000000042c0a7c10 */ /* 0x000fe2000fffe1ff */
[----:B------:R-:W-:Y:S03]  /*2970*/  BSSY.RECONVERGENT B2, `(.L_x_52) ;  /* 0x0000132000027945 */ /* 0x000fe60003800200 */
[----:B------:R-:W-:Y:S02]  /*2980*/  ISETP.GT.U32.AND P0, PT, R0, -0x4, PT ;  /* 0xfffffffc0000780c */ /* 0x000fe40003f04070 */
[----:B------:R-:W-:Y:S01]  /*2990*/  LOP3.LUT R11, R10, 0x3, RZ, 0xc0, !PT ;  /* 0x000000030a0b7812 */ /* 0x000fe200078ec0ff */
[----:B0----5:R-:W-:-:S10]  /*29a0*/  DMUL R22, R12, UR6 ;  /* 0x000000060c167c28 */ /* 0x021fd40008000000 */
[----:B------:R-:W-:Y:S05]  /*29b0*/  @P0 BRA `(.L_x_53) ;  /* 0x0000001000b40947 */ /* 0x000fea0003800000 */
[----:B------:R-:W-:Y:S02]  /*29c0*/  MOV R13, 0x3 ;  /* 0x00000003000d7802 */ /* 0x000fe40000000f00 */
[----:B------:R-:W-:-:S03]  /*29d0*/  LOP3.LUT R12, R10, 0xfffffffc, RZ, 0xc0, !PT ;  /* 0xfffffffc0a0c7812 */ /* 0x000fc600078ec0ff */
[----:B------:R-:W-:Y:S02]  /*29e0*/  IMAD R13, R44, R13, 0x6 ;  /* 0x000000062c0d7424 */ /* 0x000fe400078e020d */
[----:B------:R-:W-:-:S07]  /*29f0*/  IMAD.MOV R12, RZ, RZ, -R12 ;  /* 0x000000ffff0c7224 */ /* 0x000fce00078e0a0c */
.L_x_70:
[----:B------:R-:W0:Y:S01]  /*2a00*/  LDC.64 R2, c[0x0][0x380] ;  /* 0x0000e000ff027b82 */ /* 0x000e220000000a00 */
[----:B------:R-:W-:-:S07]  /*2a10*/  VIADD R5, R13, 0xfffffffa ;  /* 0xfffffffa0d057836 */ /* 0x000fce0000000000 */
        /* <DEDUP_REMOVED lines=9> */
[----:B------:R-:W-:Y:S01]  /*2ab0*/  BSSY.RECONVERGENT B3, `(.L_x_54) ;  /* 0x0000021000037945 */ /* 0x000fe20003800200 */
[----:B------:R-:W-:Y:S01]  /*2ac0*/  IMAD.MOV.U32 R7, RZ, RZ, 0x3fd80000 ;  /* 0x3fd80000ff077424 */ /* 0x000fe200078e00ff */
        /* <DEDUP_REMOVED lines=8> */
[----:B------:R-:W-:-:S04]  /*2b50*/  IADD3 R4, PT, PT, R21, -0x3500000, RZ ;  /* 0xfcb0000015047810 */ /* 0x000fc80007ffe0ff */
[----:B------:R-:W-:Y:S02]  /*2b60*/  ISETP.GE.U32.AND P0, PT, R4, 0x7ca00000, PT ;  /* 0x7ca000000400780c */ /* 0x000fe40003f06070 */
[----:B-1----:R-:W-:-:S08]  /*2b70*/  DMUL R2, R4, R4 ;  /* 0x0000000404027228 */ /* 0x002fd00000000000 */
        /* <DEDUP_REMOVED lines=9> */
[----:B0-----:R-:W-:Y:S10]  /*2c10*/  @!P0 BRA `(.L_x_55) ;  /* 0x0000000000288947 */ /* 0x001ff40003800000 */
        /* <DEDUP_REMOVED lines=10> */
.L_x_55:
[----:B------:R-:W-:Y:S05]  /*2cc0*/  BSYNC.RECONVERGENT B3 ;  /* 0x0000000000037941 */ /* 0x000fea0003800200 */
.L_x_54:
        /* <DEDUP_REMOVED lines=25> */
.L_x_57:
[----:B------:R-:W-:Y:S05]  /*2e60*/  BSYNC.RECONVERGENT B3 ;  /* 0x0000000000037941 */ /* 0x000fea0003800200 */
.L_x_56:
[----:B------:R-:W0:Y:S01]  /*2e70*/  LDC.64 R2, c[0x0][0x380] ;  /* 0x0000e000ff027b82 */ /* 0x000e220000000a00 */
[----:B------:R-:W-:Y:S01]  /*2e80*/  VIADD R5, R13, 0xfffffffd ;  /* 0xfffffffd0d057836 */ /* 0x000fe20000000000 */
[----:B------:R1:W5:Y:S06]  /*2e90*/  LDG.E.64 R52, desc[UR12][R24.64+0x8] ;  /* 0x0000080c18347981 */ /* 0x00036c000c1e1b00 */
[----:B------:R-:W2:Y:S01]  /*2ea0*/  LDC.64 R42, c[0x0][0x3a8] ;  /* 0x0000ea00ff2a7b82 */ /* 0x000ea20000000a00 */
[----:B0-----:R-:W-:-:S05]  /*2eb0*/  IMAD.WIDE.U32 R2, R5, 0x8, R2 ;  /* 0x0000000805027825 */ /* 0x001fca00078e0002 */
[----:B------:R-:W3:Y:S04]  /*2ec0*/  LDG.E.64 R30, desc[UR12][R2.64+0x8] ;  /* 0x0000080c021e7981 */ /* 0x000ee8000c1e1b00 */
[----:B------:R-:W4:Y:S04]  /*2ed0*/  LDG.E.64 R32, desc[UR12][R2.64] ;  /* 0x0000000c02207981 */ /* 0x000f28000c1e1b00 */
[----:B------:R-:W2:Y:S01]  /*2ee0*/  LDG.E.64 R20, desc[UR12][R2.64+0x10] ;  /* 0x0000100c02147981 */ /* 0x000ea2000c1e1b00 */
[----:B------:R-:W-:Y:S02]  /*2ef0*/  IMAD.MOV.U32 R8, RZ, RZ, 0x0 ;  /* 0x00000000ff087424 */ /* 0x000fe400078e00ff */
[----:B------:R-:W-:Y:S01]  /*2f00*/  IMAD.MOV.U32 R9, RZ, RZ, 0x3fd80000 ;  /* 0x3fd80000ff097424 */ /* 0x000fe200078e00ff */
[-C--:B------:R-:W-:Y:S01]  /*2f10*/  DFMA R28, R36, R46.reuse, R28 ;  /* 0x0000002e241c722b */ /* 0x080fe2000000001c */
[----:B------:R-:W-:Y:S01]  /*2f20*/  BSSY.RECONVERGENT B3, `(.L_x_58) ;  /* 0x0000023000037945 */ /* 0x000fe20003800200 */
[----:B------:R-:W-:-:S02]  /*2f30*/  DFMA R38, R38, R46, R26 ;  /* 0x0000002e2626722b */ /* 0x000fc4000000001a */
[----:B------:R-:W-:Y:S02]  /*2f40*/  DFMA R40, R34, R46, R40 ;  /* 0x0000002e2228722b */ /* 0x000fe40000000028 */
[----:B---3--:R-:W-:Y:S02]  /*2f50*/  DADD R30, -R16, R30 ;  /* 0x00000000101e7229 */ /* 0x008fe4000000011e */
[----:B----4-:R-:W-:-:S06]  /*2f60*/  DADD R32, -R18, R32 ;  /* 0x0000000012207229 */ /* 0x010fcc0000000120 */
[----:B------:R-:W-:Y:S02]  /*2f70*/  DMUL R4, R30, R30 ;  /* 0x0000001e1e047228 */ /* 0x000fe40000000000 */
[----:B--2---:R-:W-:-:S06]  /*2f80*/  DADD R20, -R14, R20 ;  /* 0x000000000e147229 */ /* 0x004fcc0000000114 */
[----:B------:R-:W-:-:S08]  /*2f90*/  DFMA R4, R32, R32, R4 ;  /* 0x000000202004722b */ /* 0x000fd00000000004 */
[----:B------:R-:W-:-:S08]  /*2fa0*/  DFMA R4, R20, R20, R4 ;  /* 0x000000141404722b */ /* 0x000fd00000000004 */
[----:B------:R-:W-:-:S06]  /*2fb0*/  DFMA R42, R42, R42, R4 ;  /* 0x0000002a2a2a722b */ /* 0x000fcc0000000004 */
[----:B------:R-:W0:Y:S04]  /*2fc0*/  MUFU.RSQ64H R5, R43 ;  /* 0x0000002b00057308 */ /* 0x000e280000001c00 */
[----:B------:R-:W-:-:S06]  /*2fd0*/  IADD3 R4, PT, PT, R43, -0x3500000, RZ ;  /* 0xfcb000002b047810 */ /* 0x000fcc0007ffe0ff */
[----:B0-----:R-:W-:-:S08]  /*2fe0*/  DMUL R2, R4, R4 ;  /* 0x0000000404027228 */ /* 0x001fd00000000000 */
[----:B------:R-:W-:-:S08]  /*2ff0*/  DFMA R2, R42, -R2, 1 ;  /* 0x3ff000002a02742b */ /* 0x000fd00000000802 */
[----:B------:R-:W-:Y:S02]  /*3000*/  DFMA R8, R2, R8, 0.5 ;  /* 0x3fe000000208742b */ /* 0x000fe40000000008 */
[----:B------:R-:W-:-:S08]  /*3010*/  DMUL R2, R4, R2 ;  /* 0x0000000204027228 */ /* 0x000fd00000000000 */
[----:B------:R-:W-:Y:S01]  /*3020*/  DFMA R8, R8, R2, R4 ;  /* 0x000000020808722b */ /* 0x000fe20000000004 */
[----:B------:R-:W-:-:S07]  /*3030*/  ISETP.GE.U32.AND P0, PT, R4, 0x7ca00000, PT ;  /* 0x7ca000000400780c */ /* 0x000fce0003f06070 */
        /* <DEDUP_REMOVED lines=13> */
[----:B------:R-:W-:-:S07]  /*3110*/  IMAD.MOV.U32 R0, RZ, RZ, R43 ;  /* 0x000000ffff007224 */ /* 0x000fce00078e002b */
[----:B-----5:R-:W-:Y:S05]  /*3120*/  CALL.REL.NOINC `($__internal_2_$__cuda_sm20_dsqrt_rn_f64_mediumpath_v1) ;  /* 0x0000002000347944 */ /* 0x020fea0003c00000 */
[----:B------:R-:W-:Y:S01]  /*3130*/  MOV R26, R2 ;  /* 0x00000002001a7202 */ /* 0x000fe20000000f00 */
[----:B------:R-:W-:-:S07]  /*3140*/  IMAD.MOV.U32 R27, RZ, RZ, R0 ;  /* 0x000000ffff1b7224 */ /* 0x000fce00078e0000 */
.L_x_59:
[----:B------:R-:W-:Y:S05]  /*3150*/  BSYNC.RECONVERGENT B3 ;  /* 0x0000000000037941 */ /* 0x000fea0003800200 */
.L_x_58:
        /* <DEDUP_REMOVED lines=25> */
.L_x_61:
[----:B------:R-:W-:Y:S05]  /*32f0*/  BSYNC.RECONVERGENT B3 ;  /* 0x0000000000037941 */ /* 0x000fea0003800200 */
.L_x_60:
[----:B------:R-:W0:Y:S01]  /*3300*/  LDC.64 R2, c[0x0][0x380] ;  /* 0x0000e000ff027b82 */ /* 0x000e220000000a00 */
[----:B------:R1:W5:Y:S07]  /*3310*/  LDG.E.64 R52, desc[UR12][R24.64+0x10] ;  /* 0x0000100c18347981 */ /* 0x00036e000c1e1b00 */
        /* <DEDUP_REMOVED lines=10> */
[----:B------:R-:W-:Y:S01]  /*33c0*/  DFMA R38, R20, R46, R38 ;  /* 0x0000002e1426722b */ /* 0x000fe20000000026 */
[----:B------:R-:W-:Y:S01]  /*33d0*/  VIADD R20, R13, 0x3 ;  /* 0x000000030d147836 */ /* 0x000fe20000000000 */
        /* <DEDUP_REMOVED lines=32> */
.L_x_63:
[----:B------:R-:W-:Y:S05]  /*35e0*/  BSYNC.RECONVERGENT B3 ;  /* 0x0000000000037941 */ /* 0x000fea0003800200 */
.L_x_62:
        /* <DEDUP_REMOVED lines=25> */
.L_x_65:
[----:B------:R-:W-:Y:S05]  /*3780*/  BSYNC.RECONVERGENT B3 ;  /* 0x0000000000037941 */ /* 0x000fea0003800200 */
.L_x_64:
[----:B------:R-:W0:Y:S01]  /*3790*/  LDC.64 R2, c[0x0][0x380] ;  /* 0x0000e000ff027b82 */ /* 0x000e220000000a00 */
[----:B------:R1:W5:Y:S07]  /*37a0*/  LDG.E.64 R42, desc[UR12][R24.64+0x18] ;  /* 0x0000180c182a7981 */ /* 0x00036e000c1e1b00 */
[----:B------:R-:W2:Y:S01]  /*37b0*/  LDC.64 R32, c[0x0][0x3a8] ;  /* 0x0000ea00ff207b82 */ /* 0x000ea20000000a00 */
[----:B0-----:R-:W-:-:S05]  /*37c0*/  IMAD.WIDE.U32 R2, R20, 0x8, R2 ;  /* 0x0000000814027825 */ /* 0x001fca00078e0002 */
[----:B------:R-:W1:Y:S04]  /*37d0*/  LDG.E.64 R4, desc[UR12][R2.64+0x8] ;  /* 0x0000080c02047981 */ /* 0x000e68000c1e1b00 */
[----:B------:R-:W3:Y:S04]  /*37e0*/  LDG.E.64 R30, desc[UR12][R2.64] ;  /* 0x0000000c021e7981 */ /* 0x000ee8000c1e1b00 */
[----:B------:R-:W4:Y:S01]  /*37f0*/  LDG.E.64 R20, desc[UR12][R2.64+0x10] ;  /* 0x0000100c02147981 */ /* 0x000f22000c1e1b00 */
[----:B------:R-:W-:Y:S01]  /*3800*/  IMAD.MOV.U32 R46, RZ, RZ, 0x0 ;  /* 0x00000000ff2e7424 */ /* 0x000fe200078e00ff */
[----:B------:R-:W-:Y:S01]  /*3810*/  MOV R47, 0x3fd80000 ;  /* 0x3fd80000002f7802 */ /* 0x000fe20000000f00 */
[-C--:B------:R-:W-:Y:S01]  /*3820*/  DFMA R28, R36, R8.reuse, R28 ;  /* 0x00000008241c722b */ /* 0x080fe2000000001c */
[----:B------:R-:W-:Y:S01]  /*3830*/  BSSY.RECONVERGENT B3, `(.L_x_66) ;  /* 0x0000023000037945 */ /* 0x000fe20003800200 */
[----:B------:R-:W-:-:S02]  /*3840*/  DFMA R40, R34, R8, R40 ;  /* 0x000000082228722b */ /* 0x000fc40000000028 */
[----:B------:R-:W-:Y:S02]  /*3850*/  DFMA R26, R26, R8, R38 ;  /* 0x000000081a1a722b */ /* 0x000fe40000000026 */
[----:B-1----:R-:W-:Y:S02]  /*3860*/  DADD R24, -R16, R4 ;  /* 0x0000000010187229 */ /* 0x002fe40000000104 */
[----:B---3--:R-:W-:-:S06]  /*3870*/  DADD R30, -R18, R30 ;  /* 0x00000000121e7229 */ /* 0x008fcc000000011e */
[----:B------:R-:W-:Y:S02]  /*3880*/  DMUL R4, R24, R24 ;  /* 0x0000001818047228 */ /* 0x000fe40000000000 */
[----:B----4-:R-:W-:-:S06]  /*3890*/  DADD R20, -R14, R20 ;  /* 0x000000000e147229 */ /* 0x010fcc0000000114 */
[----:B------:R-:W-:-:S08]  /*38a0*/  DFMA R4, R30, R30, R4 ;  /* 0x0000001e1e04722b */ /* 0x000fd00000000004 */
[----:B------:R-:W-:-:S08]  /*38b0*/  DFMA R4, R20, R20, R4 ;  /* 0x000000141404722b */ /* 0x000fd00000000004 */
[----:B--2---:R-:W-:-:S06]  /*38c0*/  DFMA R32, R32, R32, R4 ;  /* 0x000000202020722b */ /* 0x004fcc0000000004 */
[----:B------:R-:W0:Y:S04]  /*38d0*/  MUFU.RSQ64H R5, R33 ;  /* 0x0000002100057308 */ /* 0x000e280000001c00 */
[----:B------:R-:W-:-:S06]  /*38e0*/  VIADD R4, R33, 0xfcb00000 ;  /* 0xfcb0000021047836 */ /* 0x000fcc0000000000 */
[----:B0-----:R-:W-:-:S08]  /*38f0*/  DMUL R2, R4, R4 ;  /* 0x0000000404027228 */ /* 0x001fd00000000000 */
[----:B------:R-:W-:-:S08]  /*3900*/  DFMA R2, R32, -R2, 1 ;  /* 0x3ff000002002742b */ /* 0x000fd00000000802 */
[----:B------:R-:W-:Y:S02]  /*3910*/  DFMA R46, R2, R46, 0.5 ;  /* 0x3fe00000022e742b */ /* 0x000fe4000000002e */
[----:B------:R-:W-:-:S08]  /*3920*/  DMUL R2, R4, R2 ;  /* 0x0000000204027228 */ /* 0x000fd00000000000 */
[----:B------:R-:W-:Y:S01]  /*3930*/  DFMA R46, R46, R2, R4 ;  /* 0x000000022e2e722b */ /* 0x000fe20000000004 */
[----:B------:R-:W-:-:S07]  /*3940*/  ISETP.GE.U32.AND P0, PT, R4, 0x7ca00000, PT ;  /* 0x7ca000000400780c */ /* 0x000fce0003f06070 */
[----:B------:R-:W-:Y:S02]  /*3950*/  DMUL R2, R32, R46 ;  /* 0x0000002e20027228 */ /* 0x000fe40000000000 */
[----:B------:R-:W-:Y:S02]  /*3960*/  VIADD R37, R47, 0xfff00000 ;  /* 0xfff000002f257836 */ /* 0x000fe40000000000 */
[----:B------:R-:W-:-:S04]  /*3970*/  IMAD.MOV.U32 R36, RZ, RZ, R46 ;  /* 0x000000ffff247224 */ /* 0x000fc800078e002e */
[----:B------:R-:W-:-:S08]  /*3980*/  DFMA R6, R2, -R2, R32 ;  /* 0x800000020206722b */ /* 0x000fd00000000020 */
[----:B------:R-:W-:Y:S01]  /*3990*/  DFMA R8, R6, R36, R2 ;  /* 0x000000240608722b */ /* 0x000fe20000000002 */
[----:B------:R-:W-:Y:S10]  /*39a0*/  @!P0 BRA `(.L_x_67) ;  /* 0x00000000002c8947 */ /* 0x000ff40003800000 */
[----:B------:R-:W-:Y:S01]  /*39b0*/  IMAD.MOV.U32 R8, RZ, RZ, R6 ;  /* 0x000000ffff087224 */ /* 0x000fe200078e0006 */
[----:B------:R-:W-:Y:S01]  /*39c0*/  MOV R5, R3 ;  /* 0x0000000300057202 */ /* 0x000fe20000000f00 */
[----:B------:R-:W-:Y:S01]  /*39d0*/  IMAD.MOV.U32 R6, RZ, RZ, R2 ;  /* 0x000000ffff067224 */ /* 0x000fe200078e0002 */
[----:B------:R-:W-:Y:S01]  /*39e0*/  MOV R9, R46 ;  /* 0x0000002e00097202 */ /* 0x000fe20000000f00 */
[----:B------:R-:W-:Y:S01]  /*39f0*/  IMAD.MOV.U32 R3, RZ, RZ, R37 ;  /* 0x000000ffff037224 */ /* 0x000fe200078e0025 */
[----:B------:R-:W-:Y:S01]  /*3a00*/  MOV R0, R33 ;  /* 0x0000002100007202 */ /* 0x000fe20000000f00 */
[----:B------:R-:W-:Y:S01]  /*3a10*/  IMAD.MOV.U32 R2, RZ, RZ, R32 ;  /* 0x000000ffff027224 */ /* 0x000fe200078e0020 */
[----:B------:R-:W-:-:S07]  /*3a20*/  MOV R47, 0x3a40 ;  /* 0x00003a40002f7802 */ /* 0x000fce0000000f00 */
[----:B-----5:R-:W-:Y:S05]  /*3a30*/  CALL.REL.NOINC `($__internal_2_$__cuda_sm20_dsqrt_rn_f64_mediumpath_v1) ;  /* 0x0000001400f07944 */ /* 0x020fea0003c00000 */
[----:B------:R-:W-:Y:S02]  /*3a40*/  IMAD.MOV.U32 R8, RZ, RZ, R2 ;  /* 0x000000ffff087224 */ /* 0x000fe400078e0002 */
[----:B------:R-:W-:-:S07]  /*3a50*/  IMAD.MOV.U32 R9, RZ, RZ, R0 ;  /* 0x000000ffff097224 */ /* 0x000fce00078e0000 */
.L_x_67:
[----:B------:R-:W-:Y:S05]  /*3a60*/  BSYNC.RECONVERGENT B3 ;  /* 0x0000000000037941 */ /* 0x000fea0003800200 */
.L_x_66:
        /* <DEDUP_REMOVED lines=25> */
.L_x_69:
[----:B------:R-:W-:Y:S05]  /*3c00*/  BSYNC.RECONVERGENT B3 ;  /* 0x0000000000037941 */ /* 0x000fea0003800200 */
.L_x_68:
[----:B------:R-:W-:Y:S01]  /*3c10*/  VIADD R12, R12, 0x4 ;  /* 0x000000040c0c7836 */ /* 0x000fe20000000000 */
[-C--:B------:R-:W-:Y:S01]  /*3c20*/  DFMA R28, R30, R2.reuse, R28 ;  /* 0x000000021e1c722b */ /* 0x080fe2000000001c */
[----:B------:R-:W-:Y:S01]  /*3c30*/  VIADD R44, R44, 0x4 ;  /* 0x000000042c2c7836 */ /* 0x000fe20000000000 */
[-C--:B------:R-:W-:Y:S01]  /*3c40*/  DFMA R40, R24, R2.reuse, R40 ;  /* 0x000000021828722b */ /* 0x080fe20000000028 */
[----:B------:R-:W-:Y:S01]  /*3c50*/  IADD3 R13, PT, PT, R13, 0xc, RZ ;  /* 0x0000000c0d0d7810 */ /* 0x000fe20007ffe0ff */
[----:B------:R-:W-:Y:S01]  /*3c60*/  DFMA R26, R20, R2, R26 ;  /* 0x00000002141a722b */ /* 0x000fe2000000001a */
[----:B------:R-:W-:-:S13]  /*3c70*/  ISETP.NE.AND P0, PT, R12, RZ, PT ;  /* 0x000000ff0c00720c */ /* 0x000fda0003f05270 */
[----:B------:R-:W-:Y:S05]  /*3c80*/  @P0 BRA `(.L_x_70) ;  /* 0xffffffec005c0947 */ /* 0x000fea000383ffff */
.L_x_53:
[----:B------:R-:W-:Y:S05]  /*3c90*/  BSYNC.RECONVERGENT B2 ;  /* 0x0000000000027941 */ /* 0x000fea0003800200 */
.L_x_52:
[----:B------:R-:W-:-:S13]  /*3ca0*/  ISETP.NE.AND P0, PT, R11, RZ, PT ;  /* 0x000000ff0b00720c */ /* 0x000fda0003f05270 */
        /* <DEDUP_REMOVED lines=49> */
.L_x_74:
[----:B------:R-:W-:Y:S05]  /*3fc0*/  BSYNC.RECONVERGENT B3 ;  /* 0x0000000000037941 */ /* 0x000fea0003800200 */
.L_x_73:
        /* <DEDUP_REMOVED lines=25> */
.L_x_76:
[----:B------:R-:W-:Y:S05]  /*4160*/  BSYNC.RECONVERGENT B3 ;  /* 0x0000000000037941 */ /* 0x000fea0003800200 */
.L_x_75:
[----:B------:R-:W0:Y:S01]  /*4170*/  LDC.64 R2, c[0x0][0x380] ;  /* 0x0000e000ff027b82 */ /* 0x000e220000000a00 */
[----:B------:R-:W-:Y:S01]  /*4180*/  VIADD R11, R11, 0x3 ;  /* 0x000000030b0b7836 */ /* 0x000fe20000000000 */
[----:B------:R1:W5:Y:S06]  /*4190*/  LDG.E.64 R38, desc[UR12][R30.64+0x8] ;  /* 0x0000080c1e267981 */ /* 0x00036c000c1e1b00 */
[----:B------:R-:W2:Y:S01]  /*41a0*/  LDC.64 R36, c[0x0][0x3a8] ;  /* 0x0000ea00ff247b82 */ /* 0x000ea20000000a00 */
[----:B0-----:R-:W-:-:S05]  /*41b0*/  IMAD.WIDE.U32 R2, R11, 0x8, R2 ;  /* 0x000000080b027825 */ /* 0x001fca00078e0002 */
[----:B------:R-:W3:Y:S04]  /*41c0*/  LDG.E.64 R32, desc[UR12][R2.64+0x8] ;  /* 0x0000080c02207981 */ /* 0x000ee8000c1e1b00 */
[----:B------:R-:W4:Y:S04]  /*41d0*/  LDG.E.64 R34, desc[UR12][R2.64] ;  /* 0x0000000c02227981 */ /* 0x000f28000c1e1b00 */
[----:B------:R-:W1:Y:S01]  /*41e0*/  LDG.E.64 R4, desc[UR12][R2.64+0x10] ;  /* 0x0000100c02047981 */ /* 0x000e62000c1e1b00 */
[----:B------:R-:W-:Y:S01]  /*41f0*/  MOV R42, 0x0 ;  /* 0x00000000002a7802 */ /* 0x000fe20000000f00 */
        /* <DEDUP_REMOVED lines=8> */
[----:B-1----:R-:W-:-:S06]  /*4280*/  DADD R30, -R14, R4 ;  /* 0x000000000e1e7229 */ /* 0x002fcc0000000104 */
        /* <DEDUP_REMOVED lines=12> */
[----:B------:R-:W-:Y:S01]  /*4350*/  VIADD R25, R43, 0xfff00000 ;  /* 0xfff000002b197836 */ /* 0x000fe20000000000 */
[----:B------:R-:W-:-:S05]  /*4360*/  MOV R24, R42 ;  /* 0x0000002a00187202 */ /* 0x000fca0000000f00 */
        /* <DEDUP_REMOVED lines=14> */
.L_x_78:
[----:B------:R-:W-:Y:S05]  /*4450*/  BSYNC.RECONVERGENT B3 ;  /* 0x0000000000037941 */ /* 0x000fea0003800200 */
.L_x_77:
        /* <DEDUP_REMOVED lines=25> */
.L_x_80:
[----:B------:R-:W-:Y:S05]  /*45f0*/  BSYNC.RECONVERGENT B3 ;  /* 0x0000000000037941 */ /* 0x000fea0003800200 */
.L_x_79:
[-C--:B------:R-:W-:Y:S01]  /*4600*/  DFMA R28, R34, R2.reuse, R28 ;  /* 0x00000002221c722b */ /* 0x080fe2000000001c */
[----:B------:R-:W-:Y:S01]  /*4610*/  VIADD R44, R44, 0x2 ;  /* 0x000000022c2c7836 */ /* 0x000fe20000000000 */
[-C--:B------:R-:W-:Y:S02]  /*4620*/  DFMA R40, R32, R2.reuse, R40 ;  /* 0x000000022028722b */ /* 0x080fe40000000028 */
[----:B------:R-:W-:-:S11]  /*4630*/  DFMA R26, R30, R2, R26 ;  /* 0x000000021e1a722b */ /* 0x000fd6000000001a */
.L_x_72:
[----:B------:R-:W-:Y:S05]  /*4640*/  BSYNC.RECONVERGENT B2 ;  /* 0x0000000000027941 */ /* 0x000fea0003800200 */
.L_x_71:
        /* <DEDUP_REMOVED lines=14> */
[----:B---3--:R-:W-:Y:S01]  /*4730*/  DADD R16, -R16, R6 ;  /* 0x0000000010107229 */ /* 0x008fe20000000106 */
[----:B------:R-:W-:Y:S01]  /*4740*/  IMAD.MOV.U32 R6, RZ, RZ, 0x0 ;  /* 0x00000000ff067424 */ /* 0x000fe200078e00ff */
[----:B----4-:R-:W-:Y:S01]  /*4750*/  DADD R18, -R18, R4 ;  /* 0x0000000012127229 */ /* 0x010fe20000000104 */
[----:B------:R-:W-:-:S05]  /*4760*/  IMAD.MOV.U32 R7, RZ, RZ, 0x3fd80000 ;  /* 0x3fd80000ff077424 */ /* 0x000fca00078e00ff */
[----:B------:R-:W-:Y:S02]  /*4770*/  DMUL R4, R16, R16 ;  /* 0x0000001010047228 */ /* 0x000fe40000000000 */
[----:B--2---:R-:W-:-:S06]  /*4780*/  DADD R14, -R14, R8 ;  /* 0x000000000e0e7229 */ /* 0x004fcc0000000108 */
[----:B------:R-:W-:-:S08]  /*4790*/  DFMA R4, R18, R18, R4 ;  /* 0x000000121204722b */ /* 0x000fd00000000004 */
[----:B------:R-:W-:-:S08]  /*47a0*/  DFMA R4, R14, R14, R4 ;  /* 0x0000000e0e04722b */ /* 0x000fd00000000004 */
[----:B------:R-:W-:-:S06]  /*47b0*/  DFMA R12, R12, R12, R4 ;  /* 0x0000000c0c0c722b */ /* 0x000fcc0000000004 */
        /* <DEDUP_REMOVED lines=24> */
[----:B------:R-:W-:-:S07]  /*4940*/  MOV R3, R0 ;  /* 0x0000000000037202 */ /* 0x000fce0000000f00 */
.L_x_82:
[----:B------:R-:W-:Y:S05]  /*4950*/  BSYNC.RECONVERGENT B2 ;  /* 0x0000000000027941 */ /* 0x000fea0003800200 */
.L_x_81:
[----:B------:R-:W-:Y:S01]  /*4960*/  DMUL R12, R12, R2 ;  /* 0x000000020c0c7228 */ /* 0x000fe20000000000 */
[----:B------:R-:W-:Y:S01]  /*4970*/  BSSY.RECONVERGENT B2, `(.L_x_83) ;  /* 0x0000018000027945 */ /* 0x000fe20003800200 */
[----:B------:R-:W-:Y:S01]  /*4980*/  IMAD.MOV.U32 R2, RZ, RZ, 0x1 ;  /* 0x00000001ff027424 */ /* 0x000fe200078e00ff */
[----:B-----5:R-:W-:-:S03]  /*4990*/  DMUL R10, R22, R10 ;  /* 0x0000000a160a7228 */ /* 0x020fc60000000000 */
[----:B------:R-:W0:Y:S07]  /*49a0*/  MUFU.RCP64H R3, R13 ;  /* 0x0000000d00037308 */ /* 0x000e2e0000001800 */
        /* <DEDUP_REMOVED lines=18> */
[----:B------:R-:W-:Y:S01]  /*4ad0*/  MOV R2, R3 ;  /* 0x0000000300027202 */ /* 0x000fe20000000f00 */
[----:B------:R-:W-:-:S07]  /*4ae0*/  IMAD.MOV.U32 R3, RZ, RZ, R0 ;  /* 0x000000ffff037224 */ /* 0x000fce00078e0000 */
.L_x_84:
[----:B------:R-:W-:Y:S05]  /*4af0*/  BSYNC.RECONVERGENT B2 ;  /* 0x0000000000027941 */ /* 0x000fea0003800200 */
.L_x_83:
[-C--:B------:R-:W-:Y:S02]  /*4b00*/  DFMA R28, R18, R2.reuse, R28 ;  /* 0x00000002121c722b */ /* 0x080fe4000000001c */
[-C--:B------:R-:W-:Y:S02]  /*4b10*/  DFMA R40, R16, R2.reuse, R40 ;  /* 0x000000021028722b */ /* 0x080fe40000000028 */
[----:B------:R-:W-:-:S11]  /*4b20*/  DFMA R26, R14, R2, R26 ;  /* 0x000000020e1a722b */ /* 0x000fd6000000001a */
.L_x_51:
[----:B------:R-:W-:Y:S05]  /*4b30*/  BSYNC.RECONVERGENT B0 ;  /* 0x0000000000007941 */ /* 0x000fea0003800200 */
.L_x_50:
[----:B------:R-:W0:Y:S02]  /*4b40*/  LDC.64 R2, c[0x0][0x390] ;  /* 0x0000e400ff027b82 */ /* 0x000e240000000a00 */
[----:B0-----:R-:W-:-:S05]  /*4b50*/  IMAD.WIDE R2, R45, 0x8, R2 ;  /* 0x000000082d027825 */ /* 0x001fca00078e0202 */
[----:B------:R-:W-:Y:S04]  /*4b60*/  STG.E.64 desc[UR12][R2.64], R28 ;  /* 0x0000001c02007986 */ /* 0x000fe8000c101b0c */
[----:B------:R-:W-:Y:S04]  /*4b70*/  STG.E.64 desc[UR12][R2.64+0x8], R40 ;  /* 0x0000082802007986 */ /* 0x000fe8000c101b0c */
[----:B------:R-:W-:Y:S01]  /*4b80*/  STG.E.64 desc[UR12][R2.64+0x10], R26 ;  /* 0x0000101a02007986 */ /* 0x000fe2000c101b0c */
[----:B------:R-:W-:Y:S05]  /*4b90*/  EXIT ;  /* 0x000000000000794d */ /* 0x000fea0003800000 */
        .weak           $__internal_1_$__cuda_sm20_div_rn_f64_full
        .type           $__internal_1_$__cuda_sm20_div_rn_f64_full,@function
        .size           $__internal_1_$__cuda_sm20_div_rn_f64_full,($__internal_2_$__cuda_sm20_dsqrt_rn_f64_mediumpath_v1 - $__internal_1_$__cuda_sm20_div_rn_f64_full)
$__internal_1_$__cuda_sm20_div_rn_f64_full:
[C---:B------:R-:W-:Y:S01]  /*4ba0*/  FSETP.GEU.AND P0, PT, |R0|.reuse, 1.469367938527859385e-39, PT ;  /* 0x001000000000780b */ /* 0x040fe20003f0e200 */
[----:B------:R-:W-:Y:S01]  /*4bb0*/  IMAD.MOV.U32 R9, RZ, RZ, R0 ;  /* 0x000000ffff097224 */ /* 0x000fe200078e0000 */
[-C--:B------:R-:W-:Y:S01]  /*4bc0*/  MOV R8, R3.reuse ;  /* 0x0000000300087202 */ /* 0x080fe20000000f00 */
[----:B------:R-:W-:Y:S01]  /*4bd0*/  IMAD.MOV.U32 R50, RZ, RZ, 0x1 ;  /* 0x00000001ff327424 */ /* 0x000fe200078e00ff */
[----:B------:R-:W-:Y:S01]  /*4be0*/  LOP3.LUT R6, R0, 0x800fffff, RZ, 0xc0, !PT ;  /* 0x800fffff00067812 */ /* 0x000fe200078ec0ff */
[----:B------:R-:W-:Y:S01]  /*4bf0*/  IMAD.MOV.U32 R52, RZ, RZ, R5 ;  /* 0x000000ffff347224 */ /* 0x000fe200078e0005 */
[----:B------:R-:W-:Y:S01]  /*4c00*/  MOV R48, R3 ;  /* 0x0000000300307202 */ /* 0x000fe20000000f00 */
[----:B------:R-:W-:Y:S01]  /*4c10*/  BSSY.RECONVERGENT B1, `(.L_x_85) ;  /* 0x0000059000017945 */ /* 0x000fe20003800200 */
[----:B------:R-:W-:Y:S01]  /*4c20*/  LOP3.LUT R49, R6, 0x3ff00000, RZ, 0xfc, !PT ;  /* 0x3ff0000006317812 */ /* 0x000fe200078efcff */
[----:B------:R-:W-:Y:S01]  /*4c30*/  IMAD.MOV.U32 R54, RZ, RZ, R52 ;  /* 0x000000ffff367224 */ /* 0x000fe200078e0034 */
[----:B------:R-:W-:-:S02]  /*4c40*/  MOV R53, R4 ;  /* 0x0000000400357202 */ /* 0x000fc40000000f00 */
[----:B------:R-:W-:Y:S01]  /*4c50*/  LOP3.LUT R4, R0, 0x7ff00000, RZ, 0xc0, !PT ;  /* 0x7ff0000000047812 */ /* 0x000fe200078ec0ff */
[----:B------:R-:W-:Y:S01]  /*4c60*/  @!P0 DMUL R48, R8, 8.98846567431157953865e+307 ;  /* 0x7fe0000008308828 */ /* 0x000fe20000000000 */
[C---:B------:R-:W-:Y:S02]  /*4c70*/  FSETP.GEU.AND P2, PT, |R53|.reuse, 1.469367938527859385e-39, PT ;  /* 0x001000003500780b */ /* 0x040fe40003f4e200 */
[----:B------:R-:W-:Y:S02]  /*4c80*/  LOP3.LUT R3, R53, 0x7ff00000, RZ, 0xc0, !PT ;  /* 0x7ff0000035037812 */ /* 0x000fe400078ec0ff */
[----:B------:R-:W-:Y:S01]  /*4c90*/  MOV R0, 0x1ca00000 ;  /* 0x1ca0000000007802 */ /* 0x000fe20000000f00 */
[----:B------:R-:W0:Y:S01]  /*4ca0*/  MUFU.RCP64H R51, R49 ;  /* 0x0000003100337308 */ /* 0x000e220000001800 */
[----:B------:R-:W-:-:S03]  /*4cb0*/  ISETP.GE.U32.AND P1, PT, R3, R4, PT ;  /* 0x000000040300720c */ /* 0x000fc60003f26070 */
[----:B------:R-:W-:-:S04]  /*4cc0*/  @!P0 LOP3.LUT R4, R49, 0x7ff00000, RZ, 0xc0, !PT ;  /* 0x7ff0000031048812 */ /* 0x000fc800078ec0ff */
[----:B------:R-:W-:-:S04]  /*4cd0*/  @!P2 LOP3.LUT R5, R9, 0x7ff00000, RZ, 0xc0, !PT ;  /* 0x7ff000000905a812 */ /* 0x000fc800078ec0ff */
[----:B------:R-:W-:Y:S02]  /*4ce0*/  @!P2 ISETP.GE.U32.AND P3, PT, R3, R5, PT ;  /* 0x000000050300a20c */ /* 0x000fe40003f66070 */
[----:B------:R-:W-:Y:S01]  /*4cf0*/  SEL R5, R0, 0x63400000, !P1 ;  /* 0x6340000000057807 */ /* 0x000fe20004800000 */
[----:B0-----:R-:W-:-:S03]  /*4d00*/  DFMA R6, R50, -R48, 1 ;  /* 0x3ff000003206742b */ /* 0x001fc60000000830 */
[----:B------:R-:W-:Y:S01]  /*4d10*/  LOP3.LUT R55, R5, 0x800fffff, R53, 0xf8, !PT ;  /* 0x800fffff05377812 */ /* 0x000fe200078ef835 */
[----:B------:R-:W-:-:S04]  /*4d20*/  IMAD.MOV.U32 R5, RZ, RZ, R3 ;  /* 0x000000ffff057224 */ /* 0x000fc800078e0003 */
[----:B------:R-:W-:-:S08]  /*4d30*/  DFMA R6, R6, R6, R6 ;  /* 0x000000060606722b */ /* 0x000fd00000000006 */
[----:B------:R-:W-:Y:S01]  /*4d40*/  DFMA R50, R50, R6, R50 ;  /* 0x000000063232722b */ /* 0x000fe20000000032 */
[----:B------:R-:W-:-:S04]  /*4d50*/  @!P2 SEL R6, R0, 0x63400000, !P3 ;  /* 0x634000000006a807 */ /* 0x000fc80005800000 */
[----:B------:R-:W-:-:S03]  /*4d60*/  @!P2 LOP3.LUT R6, R6, 0x80000000, R53, 0xf8, !PT ;  /* 0x800000000606a812 */ /* 0x000fc600078ef835 */
[----:B------:R-:W-:Y:S01]  /*4d70*/  DFMA R56, R50, -R48, 1 ;  /* 0x3ff000003238742b */ /* 0x000fe20000000830 */
[----:B------:R-:W-:Y:S02]  /*4d80*/  @!P2 LOP3.LUT R7, R6, 0x100000, RZ, 0xfc, !PT ;  /* 0x001000000607a812 */ /* 0x000fe400078efcff */
[----:B------:R-:W-:-:S05]  /*4d90*/  @!P2 MOV R6, RZ ;  /* 0x000000ff0006a202 */ /* 0x000fca0000000f00 */
[----:B------:R-:W-:Y:S02]  /*4da0*/  DFMA R56, R50, R56, R50 ;  /* 0x000000383238722b */ /* 0x000fe40000000032 */
[----:B------:R-:W-:-:S08]  /*4db0*/  @!P2 DFMA R54, R54, 2, -R6 ;  /* 0x400000003636a82b */ /* 0x000fd00000000806 */
[----:B------:R-:W-:Y:S02]  /*4dc0*/  DMUL R6, R56, R54 ;  /* 0x0000003638067228 */ /* 0x000fe40000000000 */
[----:B------:R-:W-:-:S06]  /*4dd0*/  @!P2 LOP3.LUT R5, R55, 0x7ff00000, RZ, 0xc0, !PT ;  /* 0x7ff000003705a812 */ /* 0x000fcc00078ec0ff */
[----:B------:R-:W-:-:S08]  /*4de0*/  DFMA R50, R6, -R48, R54 ;  /* 0x800000300632722b */ /* 0x000fd00000000036 */
[----:B------:R-:W-:Y:S01]  /*4df0*/  DFMA R50, R56, R50, R6 ;  /* 0x000000323832722b */ /* 0x000fe20000000006 */
[----:B------:R-:W-:-:S04]  /*4e00*/  IADD3 R6, PT, PT, R5, -0x1, RZ ;  /* 0xffffffff05067810 */ /* 0x000fc80007ffe0ff */
[----:B------:R-:W-:Y:S01]  /*4e10*/  ISETP.GT.U32.AND P0, PT, R6, 0x7feffffe, PT ;  /* 0x7feffffe0600780c */ /* 0x000fe20003f04070 */
[----:B------:R-:W-:-:S05]  /*4e20*/  VIADD R6, R4, 0xffffffff ;  /* 0xffffffff04067836 */ /* 0x000fca0000000000 */
[----:B------:R-:W-:-:S13]  /*4e30*/  ISETP.GT.U32.OR P0, PT, R6, 0x7feffffe, P0 ;  /* 0x7feffffe0600780c */ /* 0x000fda0000704470 */
[----:B------:R-:W-:Y:S05]  /*4e40*/  @P0 BRA `(.L_x_86) ;  /* 0x0000000000740947 */ /* 0x000fea0003800000 */
[----:B------:R-:W-:-:S04]  /*4e50*/  LOP3.LUT R4, R9, 0x7ff00000, RZ, 0xc0, !PT ;  /* 0x7ff0000009047812 */ /* 0x000fc800078ec0ff */
[CC--:B------:R-:W-:Y:S02]  /*4e60*/  VIADDMNMX R5, R3.reuse, -R4.reuse, 0xb9600000, !PT ;  /* 0xb960000003057446 */ /* 0x0c0fe40007800904 */
[----:B------:R-:W-:Y:S02]  /*4e70*/  ISETP.GE.U32.AND P0, PT, R3, R4, PT ;  /* 0x000000040300720c */ /* 0x000fe40003f06070 */
[----:B------:R-:W-:Y:S02]  /*4e80*/  VIMNMX R5, PT, PT, R5, 0x46a00000, PT ;  /* 0x46a0000005057848 */ /* 0x000fe40003fe0100 */
[----:B------:R-:W-:Y:S02]  /*4e90*/  SEL R0, R0, 0x63400000, !P0 ;  /* 0x6340000000007807 */ /* 0x000fe40004000000 */
[----:B------:R-:W-:Y:S02]  /*4ea0*/  MOV R4, RZ ;  /* 0x000000ff00047202 */ /* 0x000fe40000000f00 */
[----:B------:R-:W-:-:S05]  /*4eb0*/  IADD3 R0, PT, PT, -R0, R5, RZ ;  /* 0x0000000500007210 */ /* 0x000fca0007ffe1ff */
[----:B------:R-:W-:-:S06]  /*4ec0*/  VIADD R5, R0, 0x7fe00000 ;  /* 0x7fe0000000057836 */ /* 0x000fcc0000000000 */
[----:B------:R-:W-:-:S10]  /*4ed0*/  DMUL R6, R50, R4 ;  /* 0x0000000432067228 */ /* 0x000fd40000000000 */
[----:B------:R-:W-:-:S13]  /*4ee0*/  FSETP.GTU.AND P0, PT, |R7|, 1.469367938527859385e-39, PT ;  /* 0x001000000700780b */ /* 0x000fda0003f0c200 */
[----:B------:R-:W-:Y:S05]  /*4ef0*/  @P0 BRA `(.L_x_87) ;  /* 0x0000000000a80947 */ /* 0x000fea0003800000 */
[----:B------:R-:W-:Y:S01]  /*4f00*/  DFMA R48, R50, -R48, R54 ;  /* 0x800000303230722b */ /* 0x000fe20000000036 */
[----:B------:R-:W-:-:S09]  /*4f10*/  IMAD.MOV.U32 R8, RZ, RZ, RZ ;  /* 0x000000ffff087224 */ /* 0x000fd200078e00ff */
[C---:B------:R-:W-:Y:S02]  /*4f20*/  FSETP.NEU.AND P0, PT, R49.reuse, RZ, PT ;  /* 0x000000ff3100720b */ /* 0x040fe40003f0d000 */
[----:B------:R-:W-:-:S04]  /*4f30*/  LOP3.LUT R3, R49, 0x80000000, R9, 0x48, !PT ;  /* 0x8000000031037812 */ /* 0x000fc800078e4809 */
[----:B------:R-:W-:-:S07]  /*4f40*/  LOP3.LUT R9, R3, R5, RZ, 0xfc, !PT ;  /* 0x0000000503097212 */ /* 0x000fce00078efcff */
[----:B------:R-:W-:Y:S05]  /*4f50*/  @!P0 BRA `(.L_x_87) ;  /* 0x0000000000908947 */ /* 0x000fea0003800000 */
[C---:B------:R-:W-:Y:S01]  /*4f60*/  IADD3 R5, PT, PT, -R0.reuse, RZ, RZ ;  /* 0x000000ff00057210 */ /* 0x040fe20007ffe1ff */
[----:B------:R-:W-:Y:S01]  /*4f70*/  IMAD.MOV.U32 R4, RZ, RZ, RZ ;  /* 0x000000ffff047224 */ /* 0x000fe200078e00ff */
[----:B------:R-:W-:-:S05]  /*4f80*/  IADD3 R0, PT, PT, -R0, -0x43300000, RZ ;  /* 0xbcd0000000007810 */ /* 0x000fca0007ffe1ff */
[----:B------:R-:W-:Y:S02]  /*4f90*/  DFMA R4, R6, -R4, R50 ;  /* 0x800000040604722b */ /* 0x000fe40000000032 */
[----:B------:R-:W-:-:S08]  /*4fa0*/  DMUL.RP R50, R50, R8 ;  /* 0x0000000832327228 */ /* 0x000fd00000008000 */
[----:B------:R-:W-:Y:S02]  /*4fb0*/  FSETP.NEU.AND P0, PT, |R5|, R0, PT ;  /* 0x000000000500720b */ /* 0x000fe40003f0d200 */
[----:B------:R-:W-:Y:S02]  /*4fc0*/  LOP3.LUT R0, R51, R3, RZ, 0x3c, !PT ;  /* 0x0000000333007212 */ /* 0x000fe400078e3cff */
[----:B------:R-:W-:Y:S02]  /*4fd0*/  FSEL R3, R50, R6, !P0 ;  /* 0x0000000632037208 */ /* 0x000fe40004000000 */
[----:B------:R-:W-:Y:S02]  /*4fe0*/  FSEL R0, R0, R7, !P0 ;  /* 0x0000000700007208 */ /* 0x000fe40004000000 */
[----:B------:R-:W-:-:S03]  /*4ff0*/  MOV R6, R3 ;  /* 0x0000000300067202 */ /* 0x000fc60000000f00 */
[----:B------:R-:W-:Y:S01]  /*5000*/  IMAD.MOV.U32 R7, RZ, RZ, R0 ;  /* 0x000000ffff077224 */ /* 0x000fe200078e0000 */
[----:B------:R-:W-:Y:S06]  /*5010*/  BRA `(.L_x_87) ;  /* 0x0000000000607947 */ /* 0x000fec0003800000 */
.L_x_86:
[----:B------:R-:W-:-:S14]  /*5020*/  DSETP.NAN.AND P0, PT, R52, R52, PT ;  /* 0x000000343400722a */ /* 0x000fdc0003f08000 */
[----:B------:R-:W-:Y:S05]  /*5030*/  @P0 BRA `(.L_x_88) ;  /* 0x00000000004c0947 */ /* 0x000fea0003800000 */
[----:B------:R-:W-:-:S14]  /*5040*/  DSETP.NAN.AND P0, PT, R8, R8, PT ;  /* 0x000000080800722a */ /* 0x000fdc0003f08000 */
[----:B------:R-:W-:Y:S05]  /*5050*/  @P0 BRA `(.L_x_89) ;  /* 0x0000000000340947 */ /* 0x000fea0003800000 */
[----:B------:R-:W-:Y:S01]  /*5060*/  ISETP.NE.AND P0, PT, R5, R4, PT ;  /* 0x000000040500720c */ /* 0x000fe20003f05270 */
[----:B------:R-:W-:Y:S01]  /*5070*/  IMAD.MOV.U32 R7, RZ, RZ, -0x80000 ;  /* 0xfff80000ff077424 */ /* 0x000fe200078e00ff */
[----:B------:R-:W-:-:S11]  /*5080*/  MOV R6, 0x0 ;  /* 0x0000000000067802 */ /* 0x000fd60000000f00 */
[----:B------:R-:W-:Y:S05]  /*5090*/  @!P0 BRA `(.L_x_87) ;  /* 0x0000000000408947 */ /* 0x000fea0003800000 */
[----:B------:R-:W-:Y:S02]  /*50a0*/  ISETP.NE.AND P0, PT, R5, 0x7ff00000, PT ;  /* 0x7ff000000500780c */ /* 0x000fe40003f05270 */
[----:B------:R-:W-:Y:S02]  /*50b0*/  LOP3.LUT R0, R53, 0x80000000, R9, 0x48, !PT ;  /* 0x8000000035007812 */ /* 0x000fe400078e4809 */
[----:B------:R-:W-:-:S13]  /*50c0*/  ISETP.EQ.OR P0, PT, R4, RZ, !P0 ;  /* 0x000000ff0400720c */ /* 0x000fda0004702670 */
[----:B------:R-:W-:Y:S01]  /*50d0*/  @P0 LOP3.LUT R3, R0, 0x7ff00000, RZ, 0xfc, !PT ;  /* 0x7ff0000000030812 */ /* 0x000fe200078efcff */
[----:B------:R-:W-:Y:S01]  /*50e0*/  @!P0 IMAD.MOV.U32 R7, RZ, RZ, R0 ;  /* 0x000000ffff078224 */ /* 0x000fe200078e0000 */
[----:B------:R-:W-:Y:S02]  /*50f0*/  @!P0 MOV R6, RZ ;  /* 0x000000ff00068202 */ /* 0x000fe40000000f00 */
[----:B------:R-:W-:Y:S01]  /*5100*/  @P0 MOV R6, RZ ;  /* 0x000000ff00060202 */ /* 0x000fe20000000f00 */
[----:B------:R-:W-:Y:S01]  /*5110*/  @P0 IMAD.MOV.U32 R7, RZ, RZ, R3 ;  /* 0x000000ffff070224 */ /* 0x000fe200078e0003 */
[----:B------:R-:W-:Y:S06]  /*5120*/  BRA `(.L_x_87) ;  /* 0x00000000001c7947 */ /* 0x000fec0003800000 */
.L_x_89:
[----:B------:R-:W-:Y:S02]  /*5130*/  LOP3.LUT R0, R9, 0x80000, RZ, 0xfc, !PT ;  /* 0x0008000009007812 */ /* 0x000fe400078efcff */
[----:B------:R-:W-:-:S03]  /*5140*/  MOV R6, R8 ;  /* 0x0000000800067202 */ /* 0x000fc60000000f00 */
[----:B------:R-:W-:Y:S01]  /*5150*/  IMAD.MOV.U32 R7, RZ, RZ, R0 ;  /* 0x000000ffff077224 */ /* 0x000fe200078e0000 */
[----:B------:R-:W-:Y:S06]  /*5160*/  BRA `(.L_x_87) ;  /* 0x00000000000c7947 */ /* 0x000fec0003800000 */
.L_x_88:
[----:B------:R-:W-:Y:S02]  /*5170*/  LOP3.LUT R0, R53, 0x80000, RZ, 0xfc, !PT ;  /* 0x0008000035007812 */ /* 0x000fe400078efcff */
[----:B------:R-:W-:-:S03]  /*5180*/  MOV R6, R52 ;  /* 0x0000003400067202 */ /* 0x000fc60000000f00 */
[----:B------:R-:W-:-:S07]  /*5190*/  IMAD.MOV.U32 R7, RZ, RZ, R0 ;  /* 0x000000ffff077224 */ /* 0x000fce00078e0000 */
.L_x_87:
[----:B------:R-:W-:Y:S05]  /*51a0*/  BSYNC.RECONVERGENT B1 ;  /* 0x0000000000017941 */ /* 0x000fea0003800200 */
.L_x_85:
[----:B------:R-:W-:Y:S01]  /*51b0*/  MOV R4, R2 ;  /* 0x0000000200047202 */ /* 0x000fe20000000f00 */
[----:B------:R-:W-:Y:S01]  /*51c0*/  IMAD.MOV.U32 R5, RZ, RZ, 0x0 ;  /* 0x00000000ff057424 */ /* 0x000fe200078e00ff */
[----:B------:R-:W-:Y:S01]  /*51d0*/  MOV R3, R6 ;  /* 0x0000000600037202 */ /* 0x000fe20000000f00 */
[----:B------:R-:W-:Y:S02]  /*51e0*/  IMAD.MOV.U32 R0, RZ, RZ, R7 ;  /* 0x000000ffff007224 */ /* 0x000fe400078e0007 */
[----:B------:R-:W-:Y:S05]  /*51f0*/  RET.REL.NODEC R4 `(_Z16calculate_forcesPKdS0_Pdidd) ;  /* 0xffffffac04807950 */ /* 0x000fea0003c3ffff */
        .weak           $__internal_2_$__cuda_sm20_dsqrt_rn_f64_mediumpath_v1
        .type           $__internal_2_$__cuda_sm20_dsqrt_rn_f64_mediumpath_v1,@function
        .size           $__internal_2_$__cuda_sm20_dsqrt_rn_f64_mediumpath_v1,(.L_x_97 - $__internal_2_$__cuda_sm20_dsqrt_rn_f64_mediumpath_v1)
$__internal_2_$__cuda_sm20_dsqrt_rn_f64_mediumpath_v1:
[----:B------:R-:W-:Y:S01]  /*5200*/  ISETP.GE.U32.AND P0, PT, R4, -0x3400000, PT ;  /* 0xfcc000000400780c */ /* 0x000fe20003f06070 */
[----:B------:R-:W-:Y:S01]  /*5210*/  BSSY.RECONVERGENT B1, `(.L_x_90) ;  /* 0x0000029000017945 */ /* 0x000fe20003800200 */
[----:B------:R-:W-:Y:S01]  /*5220*/  MOV R48, R2 ;  /* 0x0000000200307202 */ /* 0x000fe20000000f00 */
[----:B------:R-:W-:Y:S01]  /*5230*/  IMAD.MOV.U32 R51, RZ, RZ, R7 ;  /* 0x000000ffff337224 */ /* 0x000fe200078e0007 */
[----:B------:R-:W-:Y:S01]  /*5240*/  MOV R50, R8 ;  /* 0x0000000800327202 */ /* 0x000fe20000000f00 */
[----:B------:R-:W-:Y:S01]  /*5250*/  IMAD.MOV.U32 R49, RZ, RZ, R0 ;  /* 0x000000ffff317224 */ /* 0x000fe200078e0000 */
[----:B------:R-:W-:Y:S01]  /*5260*/  MOV R2, R9 ;  /* 0x0000000900027202 */ /* 0x000fe20000000f00 */
[----:B------:R-:W-:-:S06]  /*5270*/  IMAD.MOV.U32 R7, RZ, RZ, R5 ;  /* 0x000000ffff077224 */ /* 0x000fcc00078e0005 */
[----:B------:R-:W-:Y:S05]  /*5280*/  @!P0 BRA `(.L_x_91) ;  /* 0x0000000000208947 */ /* 0x000fea0003800000 */
[----:B------:R-:W-:-:S10]  /*5290*/  DFMA.RM R6, R50, R2, R6 ;  /* 0x000000023206722b */ /* 0x000fd40000004006 */
[----:B------:R-:W-:-:S04]  /*52a0*/  IADD3 R2, P0, PT, R6, 0x1, RZ ;  /* 0x0000000106027810 */ /* 0x000fc80007f1e0ff */
[----:B------:R-:W-:-:S06]  /*52b0*/  IADD3.X R3, PT, PT, RZ, R7, RZ, P0, !PT ;  /* 0x00000007ff037210 */ /* 0x000fcc00007fe4ff */
[----:B------:R-:W-:-:S08]  /*52c0*/  DFMA.RP R48, -R6, R2, R48 ;  /* 0x000000020630722b */ /* 0x000fd00000008130 */
[----:B------:R-:W-:-:S06]  /*52d0*/  DSETP.GT.AND P0, PT, R48, RZ, PT ;  /* 0x000000ff3000722a */ /* 0x000fcc0003f04000 */
[----:B------:R-:W-:Y:S02]  /*52e0*/  FSEL R2, R2, R6, P0 ;  /* 0x0000000602027208 */ /* 0x000fe40000000000 */
[----:B------:R-:W-:Y:S01]  /*52f0*/  FSEL R3, R3, R7, P0 ;  /* 0x0000000703037208 */ /* 0x000fe20000000000 */
[----:B------:R-:W-:Y:S06]  /*5300*/  BRA `(.L_x_92) ;  /* 0x0000000000647947 */ /* 0x000fec0003800000 */
.L_x_91:
[----:B------:R-:W-:-:S14]  /*5310*/  DSETP.NE.AND P0, PT, R48, RZ, PT ;  /* 0x000000ff3000722a */ /* 0x000fdc0003f05000 */
[----:B------:R-:W-:Y:S05]  /*5320*/  @!P0 BRA `(.L_x_93) ;  /* 0x0000000000588947 */ /* 0x000fea0003800000 */
[----:B------:R-:W-:-:S13]  /*5330*/  ISETP.GE.AND P0, PT, R49, RZ, PT ;  /* 0x000000ff3100720c */ /* 0x000fda0003f06270 */
[----:B------:R-:W-:Y:S01]  /*5340*/  @!P0 IMAD.MOV.U32 R2, RZ, RZ, 0x0 ;  /* 0x00000000ff028424 */ /* 0x000fe200078e00ff */
[----:B------:R-:W-:Y:S01]  /*5350*/  @!P0 MOV R3, 0xfff80000 ;  /* 0xfff8000000038802 */ /* 0x000fe20000000f00 */
[----:B------:R-:W-:Y:S06]  /*5360*/  @!P0 BRA `(.L_x_92) ;  /* 0x00000000004c8947 */ /* 0x000fec0003800000 */
[----:B------:R-:W-:-:S13]  /*5370*/  ISETP.GT.AND P0, PT, R49, 0x7fefffff, PT ;  /* 0x7fefffff3100780c */ /* 0x000fda0003f04270 */
[----:B------:R-:W-:Y:S05]  /*5380*/  @P0 BRA `(.L_x_93) ;  /* 0x0000000000400947 */ /* 0x000fea0003800000 */
[----:B------:R-:W-:Y:S01]  /*5390*/  DMUL R48, R48, 8.11296384146066816958e+31 ;  /* 0x4690000030307828 */ /* 0x000fe20000000000 */
[----:B------:R-:W-:Y:S01]  /*53a0*/  IMAD.MOV.U32 R6, RZ, RZ, RZ ;  /* 0x000000ffff067224 */ /* 0x000fe200078e00ff */
[----:B------:R-:W-:Y:S01]  /*53b0*/  MOV R2, 0x0 ;  /* 0x0000000000027802 */ /* 0x000fe20000000f00 */
[----:B------:R-:W-:-:S03]  /*53c0*/  IMAD.MOV.U32 R3, RZ, RZ, 0x3fd80000 ;  /* 0x3fd80000ff037424 */ /* 0x000fc600078e00ff */
[----:B------:R-:W0:Y:S02]  /*53d0*/  MUFU.RSQ64H R7, R49 ;  /* 0x0000003100077308 */ /* 0x000e240000001c00 */
[----:B0-----:R-:W-:-:S08]  /*53e0*/  DMUL R4, R6, R6 ;  /* 0x0000000606047228 */ /* 0x001fd00000000000 */
[----:B------:R-:W-:-:S08]  /*53f0*/  DFMA R4, R48, -R4, 1 ;  /* 0x3ff000003004742b */ /* 0x000fd00000000804 */
[----:B------:R-:W-:Y:S02]  /*5400*/  DFMA R2, R4, R2, 0.5 ;  /* 0x3fe000000402742b */ /* 0x000fe40000000002 */
[----:B------:R-:W-:-:S08]  /*5410*/  DMUL R4, R6, R4 ;  /* 0x0000000406047228 */ /* 0x000fd00000000000 */
[----:B------:R-:W-:-:S08]  /*5420*/  DFMA R4, R2, R4, R6 ;  /* 0x000000040204722b */ /* 0x000fd00000000006 */
[----:B------:R-:W-:Y:S02]  /*5430*/  DMUL R2, R48, R4 ;  /* 0x0000000430027228 */ /* 0x000fe40000000000 */
[----:B------:R-:W-:-:S06]  /*5440*/  IADD3 R5, PT, PT, R5, -0x100000, RZ ;  /* 0xfff0000005057810 */ /* 0x000fcc0007ffe0ff */
[----:B------:R-:W-:-:S08]  /*5450*/  DFMA R48, R2, -R2, R48 ;  /* 0x800000020230722b */ /* 0x000fd00000000030 */
[----:B------:R-:W-:-:S10]  /*5460*/  DFMA R2, R4, R48, R2 ;  /* 0x000000300402722b */ /* 0x000fd40000000002 */
[----:B------:R-:W-:Y:S01]  /*5470*/  VIADD R3, R3, 0xfcb00000 ;  /* 0xfcb0000003037836 */ /* 0x000fe20000000000 */
[----:B------:R-:W-:Y:S06]  /*5480*/  BRA `(.L_x_92) ;  /* 0x0000000000047947 */ /* 0x000fec0003800000 */
.L_x_93:
[----:B------:R-:W-:-:S11]  /*5490*/  DADD R2, R48, R48 ;  /* 0x0000000030027229 */ /* 0x000fd60000000030 */
.L_x_92:
[----:B------:R-:W-:Y:S05]  /*54a0*/  BSYNC.RECONVERGENT B1 ;  /* 0x0000000000017941 */ /* 0x000fea0003800200 */
.L_x_90:
[----:B------:R-:W-:Y:S02]  /*54b0*/  HFMA2 R5, -RZ, RZ, 0, 0 ;  /* 0x00000000ff057431 */ /* 0x000fe400000001ff */
[----:B------:R-:W-:Y:S01]  /*54c0*/  IMAD.MOV.U32 R4, RZ, RZ, R47 ;  /* 0x000000ffff047224 */ /* 0x000fe200078e002f */
[----:B------:R-:W-:-:S03]  /*54d0*/  MOV R0, R3 ;  /* 0x0000000300007202 */ /* 0x000fc60000000f00 */
[----:B------:R-:W-:Y:S05]  /*54e0*/  RET.REL.NODEC R4 `(_Z16calculate_forcesPKdS0_Pdidd) ;  /* 0xffffffa804c47950 */ /* 0x000fea0003c3ffff */
.L_x_94:
        /* <DEDUP_REMOVED lines=9> */
.L_x_97:


//--------------------- .nv.shared.reserved.0     --------------------------
	.section	.nv.shared.reserved.0,"aw",@nobits
	.weak		__nv_reservedSMEM_offset_0_alias
	.size		__nv_reservedSMEM_offset_0_alias, 0, 64
	.other		__nv_reservedSMEM_offset_0_alias,@"STO_CUDA_RESERVED_SHARED STV_DEFAULT"
__nv_reservedSMEM_offset_0_alias:
	.zero		0
	.zero		64


//--------------------- .nv.constant0._Z13update_bodiesPdS_PKdS1_id --------------------------
	.section	.nv.constant0._Z13update_bodiesPdS_PKdS1_id,"a",@progbits
	.sectionflags	@""
	.align	4
.nv.constant0._Z13update_bodiesPdS_PKdS1_id:
	.zero		944


//--------------------- .nv.constant0._Z16calculate_forcesPKdS0_Pdidd --------------------------
	.section	.nv.constant0._Z16calculate_forcesPKdS0_Pdidd,"a",@progbits
	.sectionflags	@""
	.align	4
.nv.constant0._Z16calculate_forcesPKdS0_Pdidd:
	.zero		944


//--------------------- SYMBOLS --------------------------

	.type		.nv.reservedSmem.offset0,@object
	.size		.nv.reservedSmem.offset0,0x4
